// auto-generated by cutlass_sweep.gemm — config: {"arch": "sm_100", "cluster_m": 4, "cluster_n": 1, "dtype": "tf32", "dtype_b": "tf32", "layout": "nt", "stages": 0, "tile_k": 32, "tile_m": 64, "tile_n": 128}
#include "cutlass/cutlass.h"
#include "cutlass/gemm/collective/collective_builder.hpp"
#include "cutlass/gemm/device/gemm_universal_adapter.h"
#include "cutlass/gemm/kernel/gemm_universal.hpp"
#include "cutlass/epilogue/collective/collective_builder.hpp"

using ElemA = cutlass::tfloat32_t;
using ElemB = cutlass::tfloat32_t;
using ElemCD = cutlass::tfloat32_t;
using Acc  = float;
using TileShape    = cute::Shape<cute::_64, cute::_128, cute::_32>;
using ClusterShape = cute::Shape<cute::_4, cute::_1, cute::_1>;

using CollectiveEpilogue = typename cutlass::epilogue::collective::CollectiveBuilder<
    cutlass::arch::Sm100, cutlass::arch::OpClassTensorOp,
    TileShape, ClusterShape,
    cutlass::epilogue::collective::EpilogueTileAuto,
    Acc, Acc,
    ElemCD, cutlass::layout::RowMajor, 128 / cutlass::sizeof_bits<ElemCD>::value,
    ElemCD, cutlass::layout::RowMajor, 128 / cutlass::sizeof_bits<ElemCD>::value,
    cutlass::epilogue::collective::EpilogueScheduleAuto
  >::CollectiveOp;

using CollectiveMainloop = typename cutlass::gemm::collective::CollectiveBuilder<
    cutlass::arch::Sm100, cutlass::arch::OpClassTensorOp,
    ElemA, cutlass::layout::RowMajor, 128 / cutlass::sizeof_bits<ElemA>::value,
    ElemB, cutlass::layout::ColumnMajor, 128 / cutlass::sizeof_bits<ElemB>::value,
    Acc,
    TileShape, ClusterShape,
    cutlass::gemm::collective::StageCountAutoCarveout<static_cast<int>(sizeof(typename CollectiveEpilogue::SharedStorage))>,
    cutlass::gemm::collective::KernelScheduleAuto
  >::CollectiveOp;

using GemmKernel = cutlass::gemm::kernel::GemmUniversal<
    cute::Shape<int,int,int,int>,
    CollectiveMainloop,
    CollectiveEpilogue
>;
using Gemm = cutlass::gemm::device::GemmUniversalAdapter<GemmKernel>;

// Force the device kernel symbol into the cubin without needing a host main.
auto* _anchor = &cutlass::device_kernel<GemmKernel>;


// ===== COMPILED SASS (sm_100a) =====

	.target	sm_100a

	.elftype	@"ET_EXEC"


//--------------------- .note.nv.tkinfo           --------------------------
	.section	.note.nv.tkinfo,"",@"SHT_NOTE"
	.sectionflags	@"SHF_NOTE_NV_TKINFO"
	.tkinfo
        /*0018*/ 	.word	0x00000002
        /*0030*/ 	.string	""
        /*0030*/ 	.string	"ptxas"
        /*0030*/ 	.string	"Cuda compilation tools, release 13.0, V13.0.88"
        /*0030*/ 	.string	"Build cuda_13.0.r13.0/compiler.36424714_0"
        /*0030*/ 	.string	"-arch sm_100a -m 64 "



//--------------------- .note.nv.cuinfo           --------------------------
	.section	.note.nv.cuinfo,"",@"SHT_NOTE"
	.sectionflags	@"SHF_NOTE_NV_CUINFO"
        /*0018*/ 	.short	0x0002
        /*001a*/ 	.short	0x0064
        /*001c*/ 	.short	0x0082
	.zero		2


//--------------------- .nv.info                  --------------------------
	.section	.nv.info,"",@"SHT_CUDA_INFO"
	.align	4


	//----- nvinfo : EIATTR_REGCOUNT
	.align		4
        /*0000*/ 	.byte	0x04, 0x2f
        /*0002*/ 	.short	(.L_19 - .L_18)
	.align		4
.L_18:
        /*0004*/ 	.word	index@(_ZN7cutlass13device_kernelINS_4gemm6kernel13GemmUniversalIN4cute5tupleIJiiiiEEENS1_10collective13CollectiveMmaINS1_35MainloopSm100TmaUmmaWarpSpecializedILi8ELi2ELi4ENS5_IJNS4_1CILi4EEENSA_ILi1EEESC_EEEEENS5_IJNSA_ILi64EEENSA_ILi128EEENSA_ILi32EEEEEENS_10tfloat32_tENS5_IJlSC_lEEESJ_SK_NS4_8TiledMMAINS4_8MMA_AtomIJNS4_17SM100_MMA_TF32_SSISJ_SJ_fLi64ELi128ELNS4_4UMMA5MajorE0ELSP_0ELNSO_7ScaleInE0ELSQ_0EEEEEENS4_6LayoutINS5_IJSC_SC_SC_EEENS5_IJNSA_ILi0EEESV_SV_EEEEENS5_IJNS4_10UnderscoreESY_SY_EEEEENS4_13SM90_TMA_LOADENS4_14ComposedLayoutINS4_7SwizzleILi3ELi4ELi3EEENS4_18smem_ptr_flag_bitsILi32EEENST_INS5_IJNSA_ILi8EEESH_EEENS5_IJSH_SC_EEEEEEEvNS4_8identityENS4_23SM90_TMA_LOAD_MULTICASTES1B_vS1C_EENS_8epilogue10collective18CollectiveEpilogueINS1F_23Sm100TmaWarpSpecializedILi4ELi2ELi16ELb1ELb0EEEJSI_NS5_IJNST_ISF_SC_EENST_ISH_SC_EEEEESJ_SK_SJ_SK_NS1F_6fusion15FusionCallbacksIS1J_NS1N_17LinearCombinationISJ_fSJ_fLNS_15FloatRoundStyleE2EEESI_S1M_JEEENS4_5SM1004TMEM4LOAD26SM100_TMEM_LOAD_16dp128b8xES11_S1B_NS4_17SM75_U32x4_LDSM_NENS4_14SM90_TMA_STOREES1B_NS4_17SM90_U32x4_STSM_NENS4_39AutoVectorizingCopyWithAssumedAlignmentILi128EEEEEEvvEEEEvNT_6ParamsE)
        /*0008*/ 	.word	0x0000005f


	//----- nvinfo : EIATTR_FRAME_SIZE
	.align		4
.L_19:
        /*000c*/ 	.byte	0x04, 0x11
        /*000e*/ 	.short	(.L_21 - .L_20)
	.align		4
.L_20:
        /*0010*/ 	.word	index@($__internal_2_$__cuda_sm10x_tcgen05_guardrail_trap_unallocated_columns_being_dealloced)
        /*0014*/ 	.word	0x00000000


	//----- nvinfo : EIATTR_FRAME_SIZE
	.align		4
.L_21:
        /*0018*/ 	.byte	0x04, 0x11
        /*001a*/ 	.short	(.L_23 - .L_22)
	.align		4
.L_22:
        /*001c*/ 	.word	index@($__internal_1_$__cuda_sm10x_tcgen05_guardrail_trap_phase_invalid_during_alloc)
        /*0020*/ 	.word	0x00000000


	//----- nvinfo : EIATTR_FRAME_SIZE
	.align		4
.L_23:
        /*0024*/ 	.byte	0x04, 0x11
        /*0026*/ 	.short	(.L_25 - .L_24)
	.align		4
.L_24:
        /*0028*/ 	.word	index@($__internal_0_$__cuda_sm10x_tcgen05_guardrail_trap_col_being_dealloced_not_returned_by_alloc)
        /*002c*/ 	.word	0x00000000


	//----- nvinfo : EIATTR_FRAME_SIZE
	.align		4
.L_25:
        /*0030*/ 	.byte	0x04, 0x11
        /*0032*/ 	.short	(.L_27 - .L_26)
	.align		4
.L_26:
        /*0034*/ 	.word	index@(_ZN7cutlass13device_kernelINS_4gemm6kernel13GemmUniversalIN4cute5tupleIJiiiiEEENS1_10collective13CollectiveMmaINS1_35MainloopSm100TmaUmmaWarpSpecializedILi8ELi2ELi4ENS5_IJNS4_1CILi4EEENSA_ILi1EEESC_EEEEENS5_IJNSA_ILi64EEENSA_ILi128EEENSA_ILi32EEEEEENS_10tfloat32_tENS5_IJlSC_lEEESJ_SK_NS4_8TiledMMAINS4_8MMA_AtomIJNS4_17SM100_MMA_TF32_SSISJ_SJ_fLi64ELi128ELNS4_4UMMA5MajorE0ELSP_0ELNSO_7ScaleInE0ELSQ_0EEEEEENS4_6LayoutINS5_IJSC_SC_SC_EEENS5_IJNSA_ILi0EEESV_SV_EEEEENS5_IJNS4_10UnderscoreESY_SY_EEEEENS4_13SM90_TMA_LOADENS4_14ComposedLayoutINS4_7SwizzleILi3ELi4ELi3EEENS4_18smem_ptr_flag_bitsILi32EEENST_INS5_IJNSA_ILi8EEESH_EEENS5_IJSH_SC_EEEEEEEvNS4_8identityENS4_23SM90_TMA_LOAD_MULTICASTES1B_vS1C_EENS_8epilogue10collective18CollectiveEpilogueINS1F_23Sm100TmaWarpSpecializedILi4ELi2ELi16ELb1ELb0EEEJSI_NS5_IJNST_ISF_SC_EENST_ISH_SC_EEEEESJ_SK_SJ_SK_NS1F_6fusion15FusionCallbacksIS1J_NS1N_17LinearCombinationISJ_fSJ_fLNS_15FloatRoundStyleE2EEESI_S1M_JEEENS4_5SM1004TMEM4LOAD26SM100_TMEM_LOAD_16dp128b8xES11_S1B_NS4_17SM75_U32x4_LDSM_NENS4_14SM90_TMA_STOREES1B_NS4_17SM90_U32x4_STSM_NENS4_39AutoVectorizingCopyWithAssumedAlignmentILi128EEEEEEvvEEEEvNT_6ParamsE)
        /*0038*/ 	.word	0x00000000


	//----- nvinfo : EIATTR_MIN_STACK_SIZE
	.align		4
.L_27:
        /*003c*/ 	.byte	0x04, 0x12
        /*003e*/ 	.short	(.L_29 - .L_28)
	.align		4
.L_28:
        /*0040*/ 	.word	index@(_ZN7cutlass13device_kernelINS_4gemm6kernel13GemmUniversalIN4cute5tupleIJiiiiEEENS1_10collective13CollectiveMmaINS1_35MainloopSm100TmaUmmaWarpSpecializedILi8ELi2ELi4ENS5_IJNS4_1CILi4EEENSA_ILi1EEESC_EEEEENS5_IJNSA_ILi64EEENSA_ILi128EEENSA_ILi32EEEEEENS_10tfloat32_tENS5_IJlSC_lEEESJ_SK_NS4_8TiledMMAINS4_8MMA_AtomIJNS4_17SM100_MMA_TF32_SSISJ_SJ_fLi64ELi128ELNS4_4UMMA5MajorE0ELSP_0ELNSO_7ScaleInE0ELSQ_0EEEEEENS4_6LayoutINS5_IJSC_SC_SC_EEENS5_IJNSA_ILi0EEESV_SV_EEEEENS5_IJNS4_10UnderscoreESY_SY_EEEEENS4_13SM90_TMA_LOADENS4_14ComposedLayoutINS4_7SwizzleILi3ELi4ELi3EEENS4_18smem_ptr_flag_bitsILi32EEENST_INS5_IJNSA_ILi8EEESH_EEENS5_IJSH_SC_EEEEEEEvNS4_8identityENS4_23SM90_TMA_LOAD_MULTICASTES1B_vS1C_EENS_8epilogue10collective18CollectiveEpilogueINS1F_23Sm100TmaWarpSpecializedILi4ELi2ELi16ELb1ELb0EEEJSI_NS5_IJNST_ISF_SC_EENST_ISH_SC_EEEEESJ_SK_SJ_SK_NS1F_6fusion15FusionCallbacksIS1J_NS1N_17LinearCombinationISJ_fSJ_fLNS_15FloatRoundStyleE2EEESI_S1M_JEEENS4_5SM1004TMEM4LOAD26SM100_TMEM_LOAD_16dp128b8xES11_S1B_NS4_17SM75_U32x4_LDSM_NENS4_14SM90_TMA_STOREES1B_NS4_17SM90_U32x4_STSM_NENS4_39AutoVectorizingCopyWithAssumedAlignmentILi128EEEEEEvvEEEEvNT_6ParamsE)
        /*0044*/ 	.word	0x00000000
.L_29:


//--------------------- .nv.compat                --------------------------
	.section	.nv.compat,"",@"SHT_CUDA_COMPAT_INFO"
	.align	4
        /*0000*/ 	.byte	0x02, 0x09, 0x01, 0x00, 0x02, 0x02, 0x02, 0x00, 0x02, 0x05, 0x05, 0x00, 0x03, 0x07, 0x01, 0x01
        /*0010*/ 	.byte	0x02, 0x03, 0x01, 0x00, 0x02, 0x06, 0x01, 0x00, 0x04, 0x0b, 0x08, 0x00, 0x09, 0x00, 0x00, 0x00
        /*0020*/ 	.byte	0x00, 0x00, 0x00, 0x00


//--------------------- .nv.info._ZN7cutlass13device_kernelINS_4gemm6kernel13GemmUniversalIN4cute5tupleIJiiiiEEENS1_10collective13CollectiveMmaINS1_35MainloopSm100TmaUmmaWarpSpecializedILi8ELi2ELi4ENS5_IJNS4_1CILi4EEENSA_ILi1EEESC_EEEEENS5_IJNSA_ILi64EEENSA_ILi128EEENSA_ILi32EEEEEENS_10tfloat32_tENS5_IJlSC_lEEESJ_SK_NS4_8TiledMMAINS4_8MMA_AtomIJNS4_17SM100_MMA_TF32_SSISJ_SJ_fLi64ELi128ELNS4_4UMMA5MajorE0ELSP_0ELNSO_7ScaleInE0ELSQ_0EEEEEENS4_6LayoutINS5_IJSC_SC_SC_EEENS5_IJNSA_ILi0EEESV_SV_EEEEENS5_IJNS4_10UnderscoreESY_SY_EEEEENS4_13SM90_TMA_LOADENS4_14ComposedLayoutINS4_7SwizzleILi3ELi4ELi3EEENS4_18smem_ptr_flag_bitsILi32EEENST_INS5_IJNSA_ILi8EEESH_EEENS5_IJSH_SC_EEEEEEEvNS4_8identityENS4_23SM90_TMA_LOAD_MULTICASTES1B_vS1C_EENS_8epilogue10collective18CollectiveEpilogueINS1F_23Sm100TmaWarpSpecializedILi4ELi2ELi16ELb1ELb0EEEJSI_NS5_IJNST_ISF_SC_EENST_ISH_SC_EEEEESJ_SK_SJ_SK_NS1F_6fusion15FusionCallbacksIS1J_NS1N_17LinearCombinationISJ_fSJ_fLNS_15FloatRoundStyleE2EEESI_S1M_JEEENS4_5SM1004TMEM4LOAD26SM100_TMEM_LOAD_16dp128b8xES11_S1B_NS4_17SM75_U32x4_LDSM_NENS4_14SM90_TMA_STOREES1B_NS4_17SM90_U32x4_STSM_NENS4_39AutoVectorizingCopyWithAssumedAlignmentILi128EEEEEEvvEEEEvNT_6ParamsE --------------------------
	.section	.nv.info._ZN7cutlass13device_kernelINS_4gemm6kernel13GemmUniversalIN4cute5tupleIJiiiiEEENS1_10collective13CollectiveMmaINS1_35MainloopSm100TmaUmmaWarpSpecializedILi8ELi2ELi4ENS5_IJNS4_1CILi4EEENSA_ILi1EEESC_EEEEENS5_IJNSA_ILi64EEENSA_ILi128EEENSA_ILi32EEEEEENS_10tfloat32_tENS5_IJlSC_lEEESJ_SK_NS4_8TiledMMAINS4_8MMA_AtomIJNS4_17SM100_MMA_TF32_SSISJ_SJ_fLi64ELi128ELNS4_4UMMA5MajorE0ELSP_0ELNSO_7ScaleInE0ELSQ_0EEEEEENS4_6LayoutINS5_IJSC_SC_SC_EEENS5_IJNSA_ILi0EEESV_SV_EEEEENS5_IJNS4_10UnderscoreESY_SY_EEEEENS4_13SM90_TMA_LOADENS4_14ComposedLayoutINS4_7SwizzleILi3ELi4ELi3EEENS4_18smem_ptr_flag_bitsILi32EEENST_INS5_IJNSA_ILi8EEESH_EEENS5_IJSH_SC_EEEEEEEvNS4_8identityENS4_23SM90_TMA_LOAD_MULTICASTES1B_vS1C_EENS_8epilogue10collective18CollectiveEpilogueINS1F_23Sm100TmaWarpSpecializedILi4ELi2ELi16ELb1ELb0EEEJSI_NS5_IJNST_ISF_SC_EENST_ISH_SC_EEEEESJ_SK_SJ_SK_NS1F_6fusion15FusionCallbacksIS1J_NS1N_17LinearCombinationISJ_fSJ_fLNS_15FloatRoundStyleE2EEESI_S1M_JEEENS4_5SM1004TMEM4LOAD26SM100_TMEM_LOAD_16dp128b8xES11_S1B_NS4_17SM75_U32x4_LDSM_NENS4_14SM90_TMA_STOREES1B_NS4_17SM90_U32x4_STSM_NENS4_39AutoVectorizingCopyWithAssumedAlignmentILi128EEEEEEvvEEEEvNT_6ParamsE,"",@"SHT_CUDA_INFO"
	.sectionflags	@""
	.align	4


	//----- nvinfo : EIATTR_CUDA_API_VERSION
	.align		4
        /*0000*/ 	.byte	0x04, 0x37
        /*0002*/ 	.short	(.L_31 - .L_30)
.L_30:
        /*0004*/ 	.word	0x00000082


	//----- nvinfo : EIATTR_KPARAM_INFO
	.align		4
.L_31:
        /*0008*/ 	.byte	0x04, 0x17
        /*000a*/ 	.short	(.L_33 - .L_32)
.L_32:
        /*000c*/ 	.word	0x00000000
        /*0010*/ 	.short	0x0000
        /*0012*/ 	.short	0x0000
        /*0014*/ 	.byte	0x00, 0xf0, 0x01, 0x20


	//----- nvinfo : EIATTR_AT_ENTRY_FRAGMENTS
	.align		4
.L_33:
        /*0018*/ 	.byte	0x04, 0x4f
        /*001a*/ 	.short	(.L_35 - .L_34)


	//   ....[0]....
.L_34:
        /*001c*/ 	.word	0x00000006


	//----- nvinfo : EIATTR_RESERVED_SMEM_USED
	.align		4
.L_35:
        /*0020*/ 	.byte	0x01, 0x41
	.zero		2


	//----- nvinfo : EIATTR_SPARSE_MMA_MASK
	.align		4
        /*0024*/ 	.byte	0x03, 0x50
        /*0026*/ 	.short	0x0000


	//----- nvinfo : EIATTR_TCGEN05_1CTA_USED
	.align		4
        /*0028*/ 	.byte	0x01, 0x51
	.zero		2


	//----- nvinfo : EIATTR_MAXREG_COUNT
	.align		4
        /*002c*/ 	.byte	0x03, 0x1b
        /*002e*/ 	.short	0x00ff


	//----- nvinfo : EIATTR_NUM_BARRIERS
	.align		4
        /*0030*/ 	.byte	0x02, 0x4c
        /*0032*/ 	.byte	0x07
	.zero		1


	//----- nvinfo : EIATTR_EXTERNS
	.align		4
        /*0034*/ 	.byte	0x04, 0x0f
        /*0036*/ 	.short	(.L_37 - .L_36)


	//   ....[0]....
	.align		4
.L_36:
        /*0038*/ 	.word	index@(__assertfail)


	//----- nvinfo : EIATTR_MERCURY_ISA_VERSION
	.align		4
.L_37:
        /*003c*/ 	.byte	0x03, 0x5f
        /*003e*/ 	.short	0x0101


	//----- nvinfo : EIATTR_INT_WARP_WIDE_INSTR_OFFSETS
	.align		4
        /*0040*/ 	.byte	0x04, 0x31
        /*0042*/ 	.short	(.L_39 - .L_38)


	//   ....[0]....
.L_38:
        /*0044*/ 	.word	0x00004070


	//   ....[1]....
        /*0048*/ 	.word	0x00004090


	//   ....[2]....
        /*004c*/ 	.word	0x000040c0


	//   ....[3]....
        /*0050*/ 	.word	0x00004cd0


	//   ....[4]....
        /*0054*/ 	.word	0x00004d30


	//   ....[5]....
        /*0058*/ 	.word	0x00004e10


	//   ....[6]....
        /*005c*/ 	.word	0x00004e90


	//   ....[7]....
        /*0060*/ 	.word	0x00004f80


	//   ....[8]....
        /*0064*/ 	.word	0x00005010


	//   ....[9]....
        /*0068*/ 	.word	0x00005100


	//   ....[10]....
        /*006c*/ 	.word	0x000051b0


	//----- nvinfo : EIATTR_COOP_GROUP_MASK_REGIDS
	.align		4
.L_39:
        /*0070*/ 	.byte	0x04, 0x29
        /*0072*/ 	.short	(.L_41 - .L_40)


	//   ....[0]....
.L_40:
        /*0074*/ 	.word	0xffffffff


	//   ....[1]....
        /*0078*/ 	.word	0xffffffff


	//   ....[2]....
        /*007c*/ 	.word	0xffffffff


	//   ....[3]....
        /*0080*/ 	.word	0xffffffff


	//   ....[4]....
        /*0084*/ 	.word	0xffffffff


	//   ....[5]....
        /*0088*/ 	.word	0xffffffff


	//   ....[6]....
        /*008c*/ 	.word	0xffffffff


	//   ....[7]....
        /*0090*/ 	.word	0xffffffff


	//   ....[8]....
        /*0094*/ 	.word	0xffffffff


	//   ....[9]....
        /*0098*/ 	.word	0xffffffff


	//   ....[10]....
        /*009c*/ 	.word	0xffffffff


	//   ....[11]....
        /*00a0*/ 	.word	0xffffffff


	//   ....[12]....
        /*00a4*/ 	.word	0xffffffff


	//   ....[13]....
        /*00a8*/ 	.word	0xffffffff


	//----- nvinfo : EIATTR_COOP_GROUP_INSTR_OFFSETS
	.align		4
.L_41:
        /*00ac*/ 	.byte	0x04, 0x28
        /*00ae*/ 	.short	(.L_43 - .L_42)


	//   ....[0]....
.L_42:
        /*00b0*/ 	.word	0x00000080


	//   ....[1]....
        /*00b4*/ 	.word	0x000004f0


	//   ....[2]....
        /*00b8*/ 	.word	0x00000730


	//   ....[3]....
        /*00bc*/ 	.word	0x000008d0


	//   ....[4]....
        /*00c0*/ 	.word	0x000009d0


	//   ....[5]....
        /*00c4*/ 	.word	0x00000b40


	//   ....[6]....
        /*00c8*/ 	.word	0x00000ce0


	//   ....[7]....
        /*00cc*/ 	.word	0x00000ea0


	//   ....[8]....
        /*00d0*/ 	.word	0x00002130


	//   ....[9]....
        /*00d4*/ 	.word	0x00003260


	//   ....[10]....
        /*00d8*/ 	.word	0x00003470


	//   ....[11]....
        /*00dc*/ 	.word	0x000034a0


	//   ....[12]....
        /*00e0*/ 	.word	0x00003f50


	//   ....[13]....
        /*00e4*/ 	.word	0x00004180


	//----- nvinfo : EIATTR_VRC_CTA_INIT_COUNT
	.align		4
.L_43:
        /*00e8*/ 	.byte	0x02, 0x4a
        /*00ea*/ 	.byte	0x80
	.zero		1


	//----- nvinfo : EIATTR_SYSCALL_OFFSETS
	.align		4
        /*00ec*/ 	.byte	0x04, 0x46
        /*00ee*/ 	.short	(.L_45 - .L_44)


	//   ....[0]....
.L_44:
        /*00f0*/ 	.word	0x00005e50


	//   ....[1]....
        /*00f4*/ 	.word	0x00005f40


	//   ....[2]....
        /*00f8*/ 	.word	0x000067b0


	//   ....[3]....
        /*00fc*/ 	.word	0x00007170


	//   ....[4]....
        /*0100*/ 	.word	0x00007ae0


	//   ....[5]....
        /*0104*/ 	.word	0x00008440


	//----- nvinfo : EIATTR_MBARRIER_INSTR_OFFSETS
	.align		4
.L_45:
        /*0108*/ 	.byte	0x04, 0x39
        /*010a*/ 	.short	(.L_47 - .L_46)


	//   ....[0]....
.L_46:
        /*010c*/ 	.word	0x00000610
        /*0110*/ 	.word	0x000000ff
        /*0114*/ 	.word	0x00000000
        /*0118*/ 	.short	0x0100
        /*011a*/ 	.byte	0x04
	.zero		1


	//   ....[1]....
        /*011c*/ 	.word	0x00000620
        /*0120*/ 	.word	0x000000ff
        /*0124*/ 	.word	0x00000040
        /*0128*/ 	.short	0x0100
        /*012a*/ 	.byte	0x04
	.zero		1


	//   ....[2]....
        /*012c*/ 	.word	0x00000630
        /*0130*/ 	.word	0x000000ff
        /*0134*/ 	.word	0x00000008
        /*0138*/ 	.short	0x0100
        /*013a*/ 	.byte	0x04
	.zero		1


	//   ....[3]....
        /*013c*/ 	.word	0x00000640
        /*0140*/ 	.word	0x000000ff
        /*0144*/ 	.word	0x00000048
        /*0148*/ 	.short	0x0100
        /*014a*/ 	.byte	0x04
	.zero		1


	//   ....[4]....
        /*014c*/ 	.word	0x00000650
        /*0150*/ 	.word	0x000000ff
        /*0154*/ 	.word	0x00000010
        /*0158*/ 	.short	0x0100
        /*015a*/ 	.byte	0x04
	.zero		1


	//   ....[5]....
        /*015c*/ 	.word	0x00000660
        /*0160*/ 	.word	0x000000ff
        /*0164*/ 	.word	0x00000050
        /*0168*/ 	.short	0x0100
        /*016a*/ 	.byte	0x04
	.zero		1


	//   ....[6]....
        /*016c*/ 	.word	0x00000670
        /*0170*/ 	.word	0x000000ff
        /*0174*/ 	.word	0x00000018
        /*0178*/ 	.short	0x0100
        /*017a*/ 	.byte	0x04
	.zero		1


	//   ....[7]....
        /*017c*/ 	.word	0x00000680
        /*0180*/ 	.word	0x000000ff
        /*0184*/ 	.word	0x00000058
        /*0188*/ 	.short	0x0100
        /*018a*/ 	.byte	0x04
	.zero		1


	//   ....[8]....
        /*018c*/ 	.word	0x00000690
        /*0190*/ 	.word	0x000000ff
        /*0194*/ 	.word	0x00000020
        /*0198*/ 	.short	0x0100
        /*019a*/ 	.byte	0x04
	.zero		1


	//   ....[9]....
        /*019c*/ 	.word	0x000006a0
        /*01a0*/ 	.word	0x000000ff
        /*01a4*/ 	.word	0x00000060
        /*01a8*/ 	.short	0x0100
        /*01aa*/ 	.byte	0x04
	.zero		1


	//   ....[10]....
        /*01ac*/ 	.word	0x000006b0
        /*01b0*/ 	.word	0x000000ff
        /*01b4*/ 	.word	0x00000028
        /*01b8*/ 	.short	0x0100
        /*01ba*/ 	.byte	0x04
	.zero		1


	//   ....[11]....
        /*01bc*/ 	.word	0x000006c0
        /*01c0*/ 	.word	0x000000ff
        /*01c4*/ 	.word	0x00000068
        /*01c8*/ 	.short	0x0100
        /*01ca*/ 	.byte	0x04
	.zero		1


	//   ....[12]....
        /*01cc*/ 	.word	0x000006d0
        /*01d0*/ 	.word	0x000000ff
        /*01d4*/ 	.word	0x00000030
        /*01d8*/ 	.short	0x0100
        /*01da*/ 	.byte	0x04
	.zero		1


	//   ....[13]....
        /*01dc*/ 	.word	0x000006e0
        /*01e0*/ 	.word	0x000000ff
        /*01e4*/ 	.word	0x00000070
        /*01e8*/ 	.short	0x0100
        /*01ea*/ 	.byte	0x04
	.zero		1


	//   ....[14]....
        /*01ec*/ 	.word	0x000006f0
        /*01f0*/ 	.word	0x000000ff
        /*01f4*/ 	.word	0x00000038
        /*01f8*/ 	.short	0x0100
        /*01fa*/ 	.byte	0x04
	.zero		1


	//   ....[15]....
        /*01fc*/ 	.word	0x00000700
        /*0200*/ 	.word	0x000000ff
        /*0204*/ 	.word	0x00000078
        /*0208*/ 	.short	0x0100
        /*020a*/ 	.byte	0x04
	.zero		1


	//   ....[16]....
        /*020c*/ 	.word	0x00000840
        /*0210*/ 	.word	0x000000ff
        /*0214*/ 	.word	0x00000080
        /*0218*/ 	.short	0x0100
        /*021a*/ 	.byte	0x04
	.zero		1


	//   ....[17]....
        /*021c*/ 	.word	0x00000850
        /*0220*/ 	.word	0x000000ff
        /*0224*/ 	.word	0x000000a0
        /*0228*/ 	.short	0x0100
        /*022a*/ 	.byte	0x04
	.zero		1


	//   ....[18]....
        /*022c*/ 	.word	0x00000860
        /*0230*/ 	.word	0x000000ff
        /*0234*/ 	.word	0x00000088
        /*0238*/ 	.short	0x0100
        /*023a*/ 	.byte	0x04
	.zero		1


	//   ....[19]....
        /*023c*/ 	.word	0x00000870
        /*0240*/ 	.word	0x000000ff
        /*0244*/ 	.word	0x000000a8
        /*0248*/ 	.short	0x0100
        /*024a*/ 	.byte	0x04
	.zero		1


	//   ....[20]....
        /*024c*/ 	.word	0x00000880
        /*0250*/ 	.word	0x000000ff
        /*0254*/ 	.word	0x00000090
        /*0258*/ 	.short	0x0100
        /*025a*/ 	.byte	0x04
	.zero		1


	//   ....[21]....
        /*025c*/ 	.word	0x00000890
        /*0260*/ 	.word	0x000000ff
        /*0264*/ 	.word	0x000000b0
        /*0268*/ 	.short	0x0100
        /*026a*/ 	.byte	0x04
	.zero		1


	//   ....[22]....
        /*026c*/ 	.word	0x000008a0
        /*0270*/ 	.word	0x000000ff
        /*0274*/ 	.word	0x00000098
        /*0278*/ 	.short	0x0100
        /*027a*/ 	.byte	0x04
	.zero		1


	//   ....[23]....
        /*027c*/ 	.word	0x000008b0
        /*0280*/ 	.word	0x000000ff
        /*0284*/ 	.word	0x000000b8
        /*0288*/ 	.short	0x0100
        /*028a*/ 	.byte	0x04
	.zero		1


	//   ....[24]....
        /*028c*/ 	.word	0x000009a0
        /*0290*/ 	.word	0x000000ff
        /*0294*/ 	.word	0x000000c0
        /*0298*/ 	.short	0x0100
        /*029a*/ 	.byte	0x06
	.zero		1


	//   ....[25]....
        /*029c*/ 	.word	0x000009b0
        /*02a0*/ 	.word	0x000000ff
        /*02a4*/ 	.word	0x000000c8
        /*02a8*/ 	.short	0x0100
        /*02aa*/ 	.byte	0x06
	.zero		1


	//   ....[26]....
        /*02ac*/ 	.word	0x00000af0
        /*02b0*/ 	.word	0x000000ff
        /*02b4*/ 	.word	0x000000d0
        /*02b8*/ 	.short	0x0100
        /*02ba*/ 	.byte	0x06
	.zero		1


	//   ....[27]....
        /*02bc*/ 	.word	0x00000b00
        /*02c0*/ 	.word	0x000000ff
        /*02c4*/ 	.word	0x000000e0
        /*02c8*/ 	.short	0x0100
        /*02ca*/ 	.byte	0x06
	.zero		1


	//   ....[28]....
        /*02cc*/ 	.word	0x00000b10
        /*02d0*/ 	.word	0x000000ff
        /*02d4*/ 	.word	0x000000d8
        /*02d8*/ 	.short	0x0100
        /*02da*/ 	.byte	0x06
	.zero		1


	//   ....[29]....
        /*02dc*/ 	.word	0x00000b20
        /*02e0*/ 	.word	0x000000ff
        /*02e4*/ 	.word	0x000000e8
        /*02e8*/ 	.short	0x0100
        /*02ea*/ 	.byte	0x06
	.zero		1


	//   ....[30]....
        /*02ec*/ 	.word	0x00000c50
        /*02f0*/ 	.word	0x000000ff
        /*02f4*/ 	.word	0x000000f0
        /*02f8*/ 	.short	0x0100
        /*02fa*/ 	.byte	0x04
	.zero		1


	//   ....[31]....
        /*02fc*/ 	.word	0x00000c60
        /*0300*/ 	.word	0x000000ff
        /*0304*/ 	.word	0x00000110
        /*0308*/ 	.short	0x0100
        /*030a*/ 	.byte	0x04
	.zero		1


	//   ....[32]....
        /*030c*/ 	.word	0x00000c70
        /*0310*/ 	.word	0x000000ff
        /*0314*/ 	.word	0x000000f8
        /*0318*/ 	.short	0x0100
        /*031a*/ 	.byte	0x04
	.zero		1


	//   ....[33]....
        /*031c*/ 	.word	0x00000c80
        /*0320*/ 	.word	0x000000ff
        /*0324*/ 	.word	0x00000118
        /*0328*/ 	.short	0x0100
        /*032a*/ 	.byte	0x04
	.zero		1


	//   ....[34]....
        /*032c*/ 	.word	0x00000c90
        /*0330*/ 	.word	0x000000ff
        /*0334*/ 	.word	0x00000100
        /*0338*/ 	.short	0x0100
        /*033a*/ 	.byte	0x04
	.zero		1


	//   ....[35]....
        /*033c*/ 	.word	0x00000ca0
        /*0340*/ 	.word	0x000000ff
        /*0344*/ 	.word	0x00000120
        /*0348*/ 	.short	0x0100
        /*034a*/ 	.byte	0x04
	.zero		1


	//   ....[36]....
        /*034c*/ 	.word	0x00000cb0
        /*0350*/ 	.word	0x000000ff
        /*0354*/ 	.word	0x00000108
        /*0358*/ 	.short	0x0100
        /*035a*/ 	.byte	0x04
	.zero		1


	//   ....[37]....
        /*035c*/ 	.word	0x00000cc0
        /*0360*/ 	.word	0x000000ff
        /*0364*/ 	.word	0x00000128
        /*0368*/ 	.short	0x0100
        /*036a*/ 	.byte	0x04
	.zero		1


	//   ....[38]....
        /*036c*/ 	.word	0x00000db0
        /*0370*/ 	.word	0x000000ff
        /*0374*/ 	.word	0x00000130
        /*0378*/ 	.short	0x0100
        /*037a*/ 	.byte	0x04
	.zero		1


	//   ....[39]....
        /*037c*/ 	.word	0x00000dc0
        /*0380*/ 	.word	0x000000ff
        /*0384*/ 	.word	0x00000140
        /*0388*/ 	.short	0x0100
        /*038a*/ 	.byte	0x04
	.zero		1


	//   ....[40]....
        /*038c*/ 	.word	0x00000dd0
        /*0390*/ 	.word	0x000000ff
        /*0394*/ 	.word	0x00000138
        /*0398*/ 	.short	0x0100
        /*039a*/ 	.byte	0x04
	.zero		1


	//   ....[41]....
        /*039c*/ 	.word	0x00000de0
        /*03a0*/ 	.word	0x000000ff
        /*03a4*/ 	.word	0x00000148
        /*03a8*/ 	.short	0x0100
        /*03aa*/ 	.byte	0x04
	.zero		1


	//   ....[42]....
        /*03ac*/ 	.word	0x000019d0
        /*03b0*/ 	.word	0x00000000
        /*03b4*/ 	.word	0x00000140
        /*03b8*/ 	.short	0x010a
        /*03ba*/ 	.byte	0xff
	.zero		1


	//   ....[43]....
        /*03bc*/ 	.word	0x000019f0
        /*03c0*/ 	.word	0x00000000
        /*03c4*/ 	.word	0x00000130
        /*03c8*/ 	.short	0x0101
        /*03ca*/ 	.byte	0xff
	.zero		1


	//   ....[44]....
        /*03cc*/ 	.word	0x00001ab0
        /*03d0*/ 	.word	0x000000ff
        /*03d4*/ 	.word	0x00000040
        /*03d8*/ 	.short	0x010a
        /*03da*/ 	.byte	0x04
	.zero		1


	//   ....[45]....
        /*03dc*/ 	.word	0x00001b30
        /*03e0*/ 	.word	0x000000ff
        /*03e4*/ 	.word	0x00000040
        /*03e8*/ 	.short	0x010a
        /*03ea*/ 	.byte	0x21
	.zero		1


	//   ....[46]....
        /*03ec*/ 	.word	0x00001cc0
        /*03f0*/ 	.word	0x000000ff
        /*03f4*/ 	.word	0x00000040
        /*03f8*/ 	.short	0x010a
        /*03fa*/ 	.byte	0x08
	.zero		1


	//   ....[47]....
        /*03fc*/ 	.word	0x00001df0
        /*0400*/ 	.word	0x000000ff
        /*0404*/ 	.word	0x000000c8
        /*0408*/ 	.short	0x0101
        /*040a*/ 	.byte	0x07
	.zero		1


	//   ....[48]....
        /*040c*/ 	.word	0x00001e10
        /*0410*/ 	.word	0x000000ff
        /*0414*/ 	.word	0x00000040
        /*0418*/ 	.short	0x010a
        /*041a*/ 	.byte	0x04
	.zero		1


	//   ....[49]....
        /*041c*/ 	.word	0x00001e90
        /*0420*/ 	.word	0x000000ff
        /*0424*/ 	.word	0x00000040
        /*0428*/ 	.short	0x010a
        /*042a*/ 	.byte	0x09
	.zero		1


	//   ....[50]....
        /*042c*/ 	.word	0x00002030
        /*0430*/ 	.word	0x000000ff
        /*0434*/ 	.word	0x00000040
        /*0438*/ 	.short	0x010a
        /*043a*/ 	.byte	0x06
	.zero		1


	//   ....[51]....
        /*043c*/ 	.word	0x00002160
        /*0440*/ 	.word	0x00000003
        /*0444*/ 	.word	0x000000d0
        /*0448*/ 	.short	0x010a
        /*044a*/ 	.byte	0xff
	.zero		1


	//   ....[52]....
        /*044c*/ 	.word	0x000022b0
        /*0450*/ 	.word	0x00000000
        /*0454*/ 	.word	0x00000000
        /*0458*/ 	.short	0x0101
        /*045a*/ 	.byte	0xff
	.zero		1


	//   ....[53]....
        /*045c*/ 	.word	0x00002870
        /*0460*/ 	.word	0x000000ff
        /*0464*/ 	.word	0x00000000
        /*0468*/ 	.short	0x010a
        /*046a*/ 	.byte	0x04
	.zero		1


	//   ....[54]....
        /*046c*/ 	.word	0x00002900
        /*0470*/ 	.word	0x000000ff
        /*0474*/ 	.word	0x00000000
        /*0478*/ 	.short	0x010a
        /*047a*/ 	.byte	0x05
	.zero		1


	//   ....[55]....
        /*047c*/ 	.word	0x00002990
        /*0480*/ 	.word	0x000000ff
        /*0484*/ 	.word	0x00000000
        /*0488*/ 	.short	0x010a
        /*048a*/ 	.byte	0x05
	.zero		1


	//   ....[56]....
        /*048c*/ 	.word	0x00002a20
        /*0490*/ 	.word	0x000000ff
        /*0494*/ 	.word	0x00000000
        /*0498*/ 	.short	0x010a
        /*049a*/ 	.byte	0x05
	.zero		1


	//   ....[57]....
        /*049c*/ 	.word	0x00002ab0
        /*04a0*/ 	.word	0x000000ff
        /*04a4*/ 	.word	0x00000000
        /*04a8*/ 	.short	0x010a
        /*04aa*/ 	.byte	0x05
	.zero		1


	//   ....[58]....
        /*04ac*/ 	.word	0x00002b40
        /*04b0*/ 	.word	0x000000ff
        /*04b4*/ 	.word	0x00000000
        /*04b8*/ 	.short	0x010a
        /*04ba*/ 	.byte	0x05
	.zero		1


	//   ....[59]....
        /*04bc*/ 	.word	0x00002bd0
        /*04c0*/ 	.word	0x000000ff
        /*04c4*/ 	.word	0x00000000
        /*04c8*/ 	.short	0x010a
        /*04ca*/ 	.byte	0x05
	.zero		1


	//   ....[60]....
        /*04cc*/ 	.word	0x00002c70
        /*04d0*/ 	.word	0x00000000
        /*04d4*/ 	.word	0x00000000
        /*04d8*/ 	.short	0x010a
        /*04da*/ 	.byte	0xff
	.zero		1


	//   ....[61]....
        /*04dc*/ 	.word	0x00002db0
        /*04e0*/ 	.word	0x00000002
        /*04e4*/ 	.word	0x00000130
        /*04e8*/ 	.short	0x010a
        /*04ea*/ 	.byte	0xff
	.zero		1


	//   ....[62]....
        /*04ec*/ 	.word	0x00002e10
        /*04f0*/ 	.word	0x00000004
        /*04f4*/ 	.word	0x00000000
        /*04f8*/ 	.short	0x0101
        /*04fa*/ 	.byte	0xff
	.zero		1


	//   ....[63]....
        /*04fc*/ 	.word	0x00002e30
        /*0500*/ 	.word	0x000000ff
        /*0504*/ 	.word	0x000000e0
        /*0508*/ 	.short	0x010a
        /*050a*/ 	.byte	0x04
	.zero		1


	//   ....[64]....
        /*050c*/ 	.word	0x00002f50
        /*0510*/ 	.word	0x00000002
        /*0514*/ 	.word	0x000000d0
        /*0518*/ 	.short	0x010a
        /*051a*/ 	.byte	0xff
	.zero		1


	//   ....[65]....
        /*051c*/ 	.word	0x00003060
        /*0520*/ 	.word	0x00000002
        /*0524*/ 	.word	0x00000000
        /*0528*/ 	.short	0x0101
        /*052a*/ 	.byte	0xff
	.zero		1


	//   ....[66]....
        /*052c*/ 	.word	0x000030f0
        /*0530*/ 	.word	0x000000ff
        /*0534*/ 	.word	0x000000e0
        /*0538*/ 	.short	0x0106
        /*053a*/ 	.byte	0x04
	.zero		1


	//   ....[67]....
        /*053c*/ 	.word	0x00003110
        /*0540*/ 	.word	0x000000ff
        /*0544*/ 	.word	0x000000e0
        /*0548*/ 	.short	0x010a
        /*054a*/ 	.byte	0x04
	.zero		1


	//   ....[68]....
        /*054c*/ 	.word	0x000031a0
        /*0550*/ 	.word	0x000000ff
        /*0554*/ 	.word	0x000000e0
        /*0558*/ 	.short	0x0106
        /*055a*/ 	.byte	0x07
	.zero		1


	//   ....[69]....
        /*055c*/ 	.word	0x000031e0
        /*0560*/ 	.word	0x00000000
        /*0564*/ 	.word	0x000000e0
        /*0568*/ 	.short	0x010a
        /*056a*/ 	.byte	0xff
	.zero		1


	//   ....[70]....
        /*056c*/ 	.word	0x00003740
        /*0570*/ 	.word	0x00000000
        /*0574*/ 	.word	0x000000d0
        /*0578*/ 	.short	0x010a
        /*057a*/ 	.byte	0xff
	.zero		1


	//   ....[71]....
        /*057c*/ 	.word	0x00003840
        /*0580*/ 	.word	0x00000003
        /*0584*/ 	.word	0x00000000
        /*0588*/ 	.short	0x0101
        /*058a*/ 	.byte	0xff
	.zero		1


	//   ....[72]....
        /*058c*/ 	.word	0x00003850
        /*0590*/ 	.word	0x000000ff
        /*0594*/ 	.word	0x00000000
        /*0598*/ 	.short	0x010a
        /*059a*/ 	.byte	0x04
	.zero		1


	//   ....[73]....
        /*059c*/ 	.word	0x000038d0
        /*05a0*/ 	.word	0x000000ff
        /*05a4*/ 	.word	0x00000110
        /*05a8*/ 	.short	0x010a
        /*05aa*/ 	.byte	0x1f
	.zero		1


	//   ....[74]....
        /*05ac*/ 	.word	0x000039b0
        /*05b0*/ 	.word	0x000000ff
        /*05b4*/ 	.word	0x00000000
        /*05b8*/ 	.short	0x010a
        /*05ba*/ 	.byte	0x05
	.zero		1


	//   ....[75]....
        /*05bc*/ 	.word	0x00003af0
        /*05c0*/ 	.word	0x000000ff
        /*05c4*/ 	.word	0x00000000
        /*05c8*/ 	.short	0x010a
        /*05ca*/ 	.byte	0x04
	.zero		1


	//   ....[76]....
        /*05cc*/ 	.word	0x00003d80
        /*05d0*/ 	.word	0x000000ff
        /*05d4*/ 	.word	0x00000000
        /*05d8*/ 	.short	0x010a
        /*05da*/ 	.byte	0x04
	.zero		1


	//   ....[77]....
        /*05dc*/ 	.word	0x00003e10
        /*05e0*/ 	.word	0x000000ff
        /*05e4*/ 	.word	0x00000000
        /*05e8*/ 	.short	0x010a
        /*05ea*/ 	.byte	0x05
	.zero		1


	//   ....[78]....
        /*05ec*/ 	.word	0x00003ea0
        /*05f0*/ 	.word	0x000000ff
        /*05f4*/ 	.word	0x00000000
        /*05f8*/ 	.short	0x010a
        /*05fa*/ 	.byte	0x05
	.zero		1


	//   ....[79]....
        /*05fc*/ 	.word	0x00003f30
        /*0600*/ 	.word	0x000000ff
        /*0604*/ 	.word	0x00000000
        /*0608*/ 	.short	0x010a
        /*060a*/ 	.byte	0x04
	.zero		1


	//   ....[80]....
        /*060c*/ 	.word	0x00004490
        /*0610*/ 	.word	0x00000008
        /*0614*/ 	.word	0x000000d0
        /*0618*/ 	.short	0x010a
        /*061a*/ 	.byte	0xff
	.zero		1


	//   ....[81]....
        /*061c*/ 	.word	0x00004600
        /*0620*/ 	.word	0x00000000
        /*0624*/ 	.word	0x00000000
        /*0628*/ 	.short	0x0101
        /*062a*/ 	.byte	0xff
	.zero		1


	//   ....[82]....
        /*062c*/ 	.word	0x00004ae0
        /*0630*/ 	.word	0x000000ff
        /*0634*/ 	.word	0x000000c8
        /*0638*/ 	.short	0x010a
        /*063a*/ 	.byte	0x15
	.zero		1


	//   ....[83]....
        /*063c*/ 	.word	0x00004c70
        /*0640*/ 	.word	0x000000ff
        /*0644*/ 	.word	0x000000a0
        /*0648*/ 	.short	0x010a
        /*064a*/ 	.byte	0x15
	.zero		1


	//   ....[84]....
        /*064c*/ 	.word	0x00004dc0
        /*0650*/ 	.word	0x000000ff
        /*0654*/ 	.word	0x00000080
        /*0658*/ 	.short	0x010b
        /*065a*/ 	.byte	0x15
	.zero		1


	//   ....[85]....
        /*065c*/ 	.word	0x00004dd0
        /*0660*/ 	.word	0x000000ff
        /*0664*/ 	.word	0x00000000
        /*0668*/ 	.short	0x0101
        /*066a*/ 	.byte	0x32
	.zero		1


	//   ....[86]....
        /*066c*/ 	.word	0x00004de0
        /*0670*/ 	.word	0x000000ff
        /*0674*/ 	.word	0x000000a8
        /*0678*/ 	.short	0x010a
        /*067a*/ 	.byte	0x15
	.zero		1


	//   ....[87]....
        /*067c*/ 	.word	0x00004f30
        /*0680*/ 	.word	0x000000ff
        /*0684*/ 	.word	0x00000088
        /*0688*/ 	.short	0x010b
        /*068a*/ 	.byte	0x15
	.zero		1


	//   ....[88]....
        /*068c*/ 	.word	0x00004f40
        /*0690*/ 	.word	0x000000ff
        /*0694*/ 	.word	0x00000000
        /*0698*/ 	.short	0x0101
        /*069a*/ 	.byte	0x31
	.zero		1


	//   ....[89]....
        /*069c*/ 	.word	0x00004f50
        /*06a0*/ 	.word	0x000000ff
        /*06a4*/ 	.word	0x000000b0
        /*06a8*/ 	.short	0x010a
        /*06aa*/ 	.byte	0x15
	.zero		1


	//   ....[90]....
        /*06ac*/ 	.word	0x000050b0
        /*06b0*/ 	.word	0x000000ff
        /*06b4*/ 	.word	0x00000090
        /*06b8*/ 	.short	0x010b
        /*06ba*/ 	.byte	0x15
	.zero		1


	//   ....[91]....
        /*06bc*/ 	.word	0x000050c0
        /*06c0*/ 	.word	0x000000ff
        /*06c4*/ 	.word	0x00000000
        /*06c8*/ 	.short	0x0101
        /*06ca*/ 	.byte	0x30
	.zero		1


	//   ....[92]....
        /*06cc*/ 	.word	0x000050d0
        /*06d0*/ 	.word	0x000000ff
        /*06d4*/ 	.word	0x000000b8
        /*06d8*/ 	.short	0x010a
        /*06da*/ 	.byte	0x15
	.zero		1


	//   ....[93]....
        /*06dc*/ 	.word	0x000052d0
        /*06e0*/ 	.word	0x000000ff
        /*06e4*/ 	.word	0x00000098
        /*06e8*/ 	.short	0x010b
        /*06ea*/ 	.byte	0x15
	.zero		1


	//   ....[94]....
        /*06ec*/ 	.word	0x000052e0
        /*06f0*/ 	.word	0x000000ff
        /*06f4*/ 	.word	0x00000000
        /*06f8*/ 	.short	0x0101
        /*06fa*/ 	.byte	0x2b
	.zero		1


	//   ....[95]....
        /*06fc*/ 	.word	0x00005310
        /*0700*/ 	.word	0x000000ff
        /*0704*/ 	.word	0x000000a0
        /*0708*/ 	.short	0x010a
        /*070a*/ 	.byte	0x15
	.zero		1


	//   ....[96]....
        /*070c*/ 	.word	0x00005330
        /*0710*/ 	.word	0x000000ff
        /*0714*/ 	.word	0x000000a8
        /*0718*/ 	.short	0x010a
        /*071a*/ 	.byte	0x15
	.zero		1


	//   ....[97]....
        /*071c*/ 	.word	0x00005350
        /*0720*/ 	.word	0x000000ff
        /*0724*/ 	.word	0x000000b0
        /*0728*/ 	.short	0x010a
        /*072a*/ 	.byte	0x15
	.zero		1


	//   ....[98]....
        /*072c*/ 	.word	0x00005390
        /*0730*/ 	.word	0x00000000
        /*0734*/ 	.word	0x000000b8
        /*0738*/ 	.short	0x010a
        /*073a*/ 	.byte	0xff
	.zero		1


	//   ....[99]....
        /*073c*/ 	.word	0x000056e0
        /*0740*/ 	.word	0x00000003
        /*0744*/ 	.word	0x000000d0
        /*0748*/ 	.short	0x010a
        /*074a*/ 	.byte	0xff
	.zero		1


	//   ....[100]....
        /*074c*/ 	.word	0x00005860
        /*0750*/ 	.word	0x00000000
        /*0754*/ 	.word	0x00000000
        /*0758*/ 	.short	0x0101
        /*075a*/ 	.byte	0xff
	.zero		1


	//   ....[101]....
        /*075c*/ 	.word	0x00006400
        /*0760*/ 	.word	0x000000ff
        /*0764*/ 	.word	0x00000080
        /*0768*/ 	.short	0x010a
        /*076a*/ 	.byte	0x2c
	.zero		1


	//   ....[102]....
        /*076c*/ 	.word	0x00006470
        /*0770*/ 	.word	0x00000050
        /*0774*/ 	.word	0x000000f0
        /*0778*/ 	.short	0x010a
        /*077a*/ 	.byte	0xff
	.zero		1


	//   ....[103]....
        /*077c*/ 	.word	0x00006590
        /*0780*/ 	.word	0x000000ff
        /*0784*/ 	.word	0x00000080
        /*0788*/ 	.short	0x010a
        /*078a*/ 	.byte	0x2c
	.zero		1


	//   ....[104]....
        /*078c*/ 	.word	0x00006690
        /*0790*/ 	.word	0x00000050
        /*0794*/ 	.word	0x000000f0
        /*0798*/ 	.short	0x010a
        /*079a*/ 	.byte	0xff
	.zero		1


	//   ....[105]....
        /*079c*/ 	.word	0x00006e90
        /*07a0*/ 	.word	0x00000000
        /*07a4*/ 	.word	0x00000000
        /*07a8*/ 	.short	0x0101
        /*07aa*/ 	.byte	0xff
	.zero		1


	//   ....[106]....
        /*07ac*/ 	.word	0x00006ea0
        /*07b0*/ 	.word	0x00000003
        /*07b4*/ 	.word	0x00000080
        /*07b8*/ 	.short	0x010a
        /*07ba*/ 	.byte	0xff
	.zero		1


	//   ....[107]....
        /*07bc*/ 	.word	0x00006f70
        /*07c0*/ 	.word	0x00000003
        /*07c4*/ 	.word	0x00000080
        /*07c8*/ 	.short	0x010a
        /*07ca*/ 	.byte	0xff
	.zero		1


	//   ....[108]....
        /*07cc*/ 	.word	0x00007800
        /*07d0*/ 	.word	0x00000028
        /*07d4*/ 	.word	0x00000000
        /*07d8*/ 	.short	0x0101
        /*07da*/ 	.byte	0xff
	.zero		1


	//   ....[109]....
        /*07dc*/ 	.word	0x00007820
        /*07e0*/ 	.word	0x00000059
        /*07e4*/ 	.word	0x00000080
        /*07e8*/ 	.short	0x010a
        /*07ea*/ 	.byte	0xff
	.zero		1


	//   ....[110]....
        /*07ec*/ 	.word	0x000078e0
        /*07f0*/ 	.word	0x00000059
        /*07f4*/ 	.word	0x00000080
        /*07f8*/ 	.short	0x010a
        /*07fa*/ 	.byte	0xff
	.zero		1


	//   ....[111]....
        /*07fc*/ 	.word	0x00008160
        /*0800*/ 	.word	0x0000005a
        /*0804*/ 	.word	0x00000000
        /*0808*/ 	.short	0x0101
        /*080a*/ 	.byte	0xff
	.zero		1


	//   ....[112]....
        /*080c*/ 	.word	0x00008180
        /*0810*/ 	.word	0x0000005c
        /*0814*/ 	.word	0x00000080
        /*0818*/ 	.short	0x010a
        /*081a*/ 	.byte	0xff
	.zero		1


	//   ....[113]....
        /*081c*/ 	.word	0x00008240
        /*0820*/ 	.word	0x0000005c
        /*0824*/ 	.word	0x00000080
        /*0828*/ 	.short	0x010a
        /*082a*/ 	.byte	0xff
	.zero		1


	//   ....[114]....
        /*082c*/ 	.word	0x00008820
        /*0830*/ 	.word	0x000000ff
        /*0834*/ 	.word	0x00000000
        /*0838*/ 	.short	0x0101
        /*083a*/ 	.byte	0x04
	.zero		1


	//   ....[115]....
        /*083c*/ 	.word	0x00008b30
        /*0840*/ 	.word	0x00000002
        /*0844*/ 	.word	0x00000000
        /*0848*/ 	.short	0x0101
        /*084a*/ 	.byte	0xff
	.zero		1


	//   ....[116]....
        /*084c*/ 	.word	0x00008de0
        /*0850*/ 	.word	0x000000ff
        /*0854*/ 	.word	0x00000000
        /*0858*/ 	.short	0x0101
        /*085a*/ 	.byte	0x04
	.zero		1


	//   ....[117]....
        /*085c*/ 	.word	0x00008e00
        /*0860*/ 	.word	0x00000000
        /*0864*/ 	.word	0x00000140
        /*0868*/ 	.short	0x010a
        /*086a*/ 	.byte	0xff
	.zero		1


	//   ....[118]....
        /*086c*/ 	.word	0x00008e60
        /*0870*/ 	.word	0x00000000
        /*0874*/ 	.word	0x00000040
        /*0878*/ 	.short	0x010a
        /*087a*/ 	.byte	0xff
	.zero		1


	//   ....[119]....
        /*087c*/ 	.word	0x00008ec0
        /*0880*/ 	.word	0x00000000
        /*0884*/ 	.word	0x00000040
        /*0888*/ 	.short	0x010a
        /*088a*/ 	.byte	0xff
	.zero		1


	//   ....[120]....
        /*088c*/ 	.word	0x00008f10
        /*0890*/ 	.word	0x00000003
        /*0894*/ 	.word	0x000000d0
        /*0898*/ 	.short	0x010a
        /*089a*/ 	.byte	0xff
	.zero		1


	//   ....[121]....
        /*089c*/ 	.word	0x00008f70
        /*08a0*/ 	.word	0x00000000
        /*08a4*/ 	.word	0x00000000
        /*08a8*/ 	.short	0x010a
        /*08aa*/ 	.byte	0xff
	.zero		1


	//   ....[122]....
        /*08ac*/ 	.word	0x00008fd0
        /*08b0*/ 	.word	0x00000000
        /*08b4*/ 	.word	0x00000000
        /*08b8*/ 	.short	0x010a
        /*08ba*/ 	.byte	0xff
	.zero		1


	//   ....[123]....
        /*08bc*/ 	.word	0x00009030
        /*08c0*/ 	.word	0x00000000
        /*08c4*/ 	.word	0x00000000
        /*08c8*/ 	.short	0x010a
        /*08ca*/ 	.byte	0xff
	.zero		1


	//   ....[124]....
        /*08cc*/ 	.word	0x00009090
        /*08d0*/ 	.word	0x00000000
        /*08d4*/ 	.word	0x00000000
        /*08d8*/ 	.short	0x010a
        /*08da*/ 	.byte	0xff
	.zero		1


	//   ....[125]....
        /*08dc*/ 	.word	0x000090f0
        /*08e0*/ 	.word	0x00000000
        /*08e4*/ 	.word	0x00000000
        /*08e8*/ 	.short	0x010a
        /*08ea*/ 	.byte	0xff
	.zero		1


	//   ....[126]....
        /*08ec*/ 	.word	0x00009150
        /*08f0*/ 	.word	0x00000000
        /*08f4*/ 	.word	0x00000000
        /*08f8*/ 	.short	0x010a
        /*08fa*/ 	.byte	0xff
	.zero		1


	//   ....[127]....
        /*08fc*/ 	.word	0x000091b0
        /*0900*/ 	.word	0x00000000
        /*0904*/ 	.word	0x00000000
        /*0908*/ 	.short	0x010a
        /*090a*/ 	.byte	0xff
	.zero		1


	//   ....[128]....
        /*090c*/ 	.word	0x00009200
        /*0910*/ 	.word	0x00000002
        /*0914*/ 	.word	0x00000130
        /*0918*/ 	.short	0x010a
        /*091a*/ 	.byte	0xff
	.zero		1


	//   ....[129]....
        /*091c*/ 	.word	0x00009260
        /*0920*/ 	.word	0x00000002
        /*0924*/ 	.word	0x000000e0
        /*0928*/ 	.short	0x010a
        /*092a*/ 	.byte	0xff
	.zero		1


	//   ....[130]....
        /*092c*/ 	.word	0x000092b0
        /*0930*/ 	.word	0x00000002
        /*0934*/ 	.word	0x000000d0
        /*0938*/ 	.short	0x010a
        /*093a*/ 	.byte	0xff
	.zero		1


	//   ....[131]....
        /*093c*/ 	.word	0x00009310
        /*0940*/ 	.word	0x00000000
        /*0944*/ 	.word	0x000000e0
        /*0948*/ 	.short	0x010a
        /*094a*/ 	.byte	0xff
	.zero		1


	//   ....[132]....
        /*094c*/ 	.word	0x00009360
        /*0950*/ 	.word	0x00000000
        /*0954*/ 	.word	0x000000d0
        /*0958*/ 	.short	0x010a
        /*095a*/ 	.byte	0xff
	.zero		1


	//   ....[133]....
        /*095c*/ 	.word	0x000093c0
        /*0960*/ 	.word	0x00000003
        /*0964*/ 	.word	0x00000110
        /*0968*/ 	.short	0x010a
        /*096a*/ 	.byte	0xff
	.zero		1


	//   ....[134]....
        /*096c*/ 	.word	0x00009420
        /*0970*/ 	.word	0x00000000
        /*0974*/ 	.word	0x00000000
        /*0978*/ 	.short	0x010a
        /*097a*/ 	.byte	0xff
	.zero		1


	//   ....[135]....
        /*097c*/ 	.word	0x00009480
        /*0980*/ 	.word	0x00000000
        /*0984*/ 	.word	0x00000000
        /*0988*/ 	.short	0x010a
        /*098a*/ 	.byte	0xff
	.zero		1


	//   ....[136]....
        /*098c*/ 	.word	0x000094e0
        /*0990*/ 	.word	0x00000000
        /*0994*/ 	.word	0x00000000
        /*0998*/ 	.short	0x010a
        /*099a*/ 	.byte	0xff
	.zero		1


	//   ....[137]....
        /*099c*/ 	.word	0x00009540
        /*09a0*/ 	.word	0x00000000
        /*09a4*/ 	.word	0x00000000
        /*09a8*/ 	.short	0x010a
        /*09aa*/ 	.byte	0xff
	.zero		1


	//   ....[138]....
        /*09ac*/ 	.word	0x000095a0
        /*09b0*/ 	.word	0x00000000
        /*09b4*/ 	.word	0x00000000
        /*09b8*/ 	.short	0x010a
        /*09ba*/ 	.byte	0xff
	.zero		1


	//   ....[139]....
        /*09bc*/ 	.word	0x000095f0
        /*09c0*/ 	.word	0x00000008
        /*09c4*/ 	.word	0x000000d0
        /*09c8*/ 	.short	0x010a
        /*09ca*/ 	.byte	0xff
	.zero		1


	//   ....[140]....
        /*09cc*/ 	.word	0x00009650
        /*09d0*/ 	.word	0x00000000
        /*09d4*/ 	.word	0x000000c8
        /*09d8*/ 	.short	0x010a
        /*09da*/ 	.byte	0xff
	.zero		1


	//   ....[141]....
        /*09dc*/ 	.word	0x000096b0
        /*09e0*/ 	.word	0x00000005
        /*09e4*/ 	.word	0x000000a0
        /*09e8*/ 	.short	0x010a
        /*09ea*/ 	.byte	0xff
	.zero		1


	//   ....[142]....
        /*09ec*/ 	.word	0x00009710
        /*09f0*/ 	.word	0x00000005
        /*09f4*/ 	.word	0x000000a8
        /*09f8*/ 	.short	0x010a
        /*09fa*/ 	.byte	0xff
	.zero		1


	//   ....[143]....
        /*09fc*/ 	.word	0x00009770
        /*0a00*/ 	.word	0x00000005
        /*0a04*/ 	.word	0x000000b0
        /*0a08*/ 	.short	0x010a
        /*0a0a*/ 	.byte	0xff
	.zero		1


	//   ....[144]....
        /*0a0c*/ 	.word	0x000097d0
        /*0a10*/ 	.word	0x00000005
        /*0a14*/ 	.word	0x000000b8
        /*0a18*/ 	.short	0x010a
        /*0a1a*/ 	.byte	0xff
	.zero		1


	//   ....[145]....
        /*0a1c*/ 	.word	0x00009830
        /*0a20*/ 	.word	0x00000000
        /*0a24*/ 	.word	0x000000a0
        /*0a28*/ 	.short	0x010a
        /*0a2a*/ 	.byte	0xff
	.zero		1


	//   ....[146]....
        /*0a2c*/ 	.word	0x00009890
        /*0a30*/ 	.word	0x00000000
        /*0a34*/ 	.word	0x000000a8
        /*0a38*/ 	.short	0x010a
        /*0a3a*/ 	.byte	0xff
	.zero		1


	//   ....[147]....
        /*0a3c*/ 	.word	0x000098f0
        /*0a40*/ 	.word	0x00000000
        /*0a44*/ 	.word	0x000000b0
        /*0a48*/ 	.short	0x010a
        /*0a4a*/ 	.byte	0xff
	.zero		1


	//   ....[148]....
        /*0a4c*/ 	.word	0x00009940
        /*0a50*/ 	.word	0x00000003
        /*0a54*/ 	.word	0x000000d0
        /*0a58*/ 	.short	0x010a
        /*0a5a*/ 	.byte	0xff
	.zero		1


	//   ....[149]....
        /*0a5c*/ 	.word	0x000099a0
        /*0a60*/ 	.word	0x00000000
        /*0a64*/ 	.word	0x00000080
        /*0a68*/ 	.short	0x010a
        /*0a6a*/ 	.byte	0xff
	.zero		1


	//   ....[150]....
        /*0a6c*/ 	.word	0x000099f0
        /*0a70*/ 	.word	0x00000050
        /*0a74*/ 	.word	0x000000f0
        /*0a78*/ 	.short	0x010a
        /*0a7a*/ 	.byte	0xff
	.zero		1


	//   ....[151]....
        /*0a7c*/ 	.word	0x00009a40
        /*0a80*/ 	.word	0x00000003
        /*0a84*/ 	.word	0x00000080
        /*0a88*/ 	.short	0x010a
        /*0a8a*/ 	.byte	0xff
	.zero		1


	//   ....[152]....
        /*0a8c*/ 	.word	0x00009a90
        /*0a90*/ 	.word	0x00000059
        /*0a94*/ 	.word	0x00000080
        /*0a98*/ 	.short	0x010a
        /*0a9a*/ 	.byte	0xff
	.zero		1


	//   ....[153]....
        /*0a9c*/ 	.word	0x00009ae0
        /*0aa0*/ 	.word	0x0000005c
        /*0aa4*/ 	.word	0x00000080
        /*0aa8*/ 	.short	0x010a
        /*0aaa*/ 	.byte	0xff
	.zero		1


	//----- nvinfo : EIATTR_NUM_MBARRIERS
	.align		4
.L_47:
        /*0aac*/ 	.byte	0x03, 0x38
        /*0aae*/ 	.short	0x002a


	//----- nvinfo : EIATTR_EXIT_INSTR_OFFSETS
	.align		4
        /*0ab0*/ 	.byte	0x04, 0x1c
        /*0ab2*/ 	.short	(.L_49 - .L_48)


	//   ....[0]....
.L_48:
        /*0ab4*/ 	.word	0x00002ca0


	//   ....[1]....
        /*0ab8*/ 	.word	0x000031b0


	//   ....[2]....
        /*0abc*/ 	.word	0x00003210


	//   ....[3]....
        /*0ac0*/ 	.word	0x00004190


	//   ....[4]....
        /*0ac4*/ 	.word	0x000053c0


	//   ....[5]....
        /*0ac8*/ 	.word	0x00005400


	//   ....[6]....
        /*0acc*/ 	.word	0x00008cc0


	//   ....[7]....
        /*0ad0*/ 	.word	0x00008d40


	//   ....[8]....
        /*0ad4*/ 	.word	0x00008d70


	//   ....[9]....
        /*0ad8*/ 	.word	0x00008df0


	//----- nvinfo : EIATTR_MAX_THREADS
	.align		4
.L_49:
        /*0adc*/ 	.byte	0x04, 0x05
        /*0ade*/ 	.short	(.L_51 - .L_50)
.L_50:
        /*0ae0*/ 	.word	0x00000100
        /*0ae4*/ 	.word	0x00000001
        /*0ae8*/ 	.word	0x00000001


	//----- nvinfo : EIATTR_CRS_STACK_SIZE
	.align		4
.L_51:
        /*0aec*/ 	.byte	0x04, 0x1e
        /*0aee*/ 	.short	(.L_53 - .L_52)
.L_52:
        /*0af0*/ 	.word	0x00000000


	//----- nvinfo : EIATTR_CBANK_PARAM_SIZE
	.align		4
.L_53:
        /*0af4*/ 	.byte	0x03, 0x19
        /*0af6*/ 	.short	0x0800


	//----- nvinfo : EIATTR_PARAM_CBANK
	.align		4
        /*0af8*/ 	.byte	0x04, 0x0a
        /*0afa*/ 	.short	(.L_55 - .L_54)
	.align		4
.L_54:
        /*0afc*/ 	.word	index@(.nv.constant0._ZN7cutlass13device_kernelINS_4gemm6kernel13GemmUniversalIN4cute5tupleIJiiiiEEENS1_10collective13CollectiveMmaINS1_35MainloopSm100TmaUmmaWarpSpecializedILi8ELi2ELi4ENS5_IJNS4_1CILi4EEENSA_ILi1EEESC_EEEEENS5_IJNSA_ILi64EEENSA_ILi128EEENSA_ILi32EEEEEENS_10tfloat32_tENS5_IJlSC_lEEESJ_SK_NS4_8TiledMMAINS4_8MMA_AtomIJNS4_17SM100_MMA_TF32_SSISJ_SJ_fLi64ELi128ELNS4_4UMMA5MajorE0ELSP_0ELNSO_7ScaleInE0ELSQ_0EEEEEENS4_6LayoutINS5_IJSC_SC_SC_EEENS5_IJNSA_ILi0EEESV_SV_EEEEENS5_IJNS4_10UnderscoreESY_SY_EEEEENS4_13SM90_TMA_LOADENS4_14ComposedLayoutINS4_7SwizzleILi3ELi4ELi3EEENS4_18smem_ptr_flag_bitsILi32EEENST_INS5_IJNSA_ILi8EEESH_EEENS5_IJSH_SC_EEEEEEEvNS4_8identityENS4_23SM90_TMA_LOAD_MULTICASTES1B_vS1C_EENS_8epilogue10collective18CollectiveEpilogueINS1F_23Sm100TmaWarpSpecializedILi4ELi2ELi16ELb1ELb0EEEJSI_NS5_IJNST_ISF_SC_EENST_ISH_SC_EEEEESJ_SK_SJ_SK_NS1F_6fusion15FusionCallbacksIS1J_NS1N_17LinearCombinationISJ_fSJ_fLNS_15FloatRoundStyleE2EEESI_S1M_JEEENS4_5SM1004TMEM4LOAD26SM100_TMEM_LOAD_16dp128b8xES11_S1B_NS4_17SM75_U32x4_LDSM_NENS4_14SM90_TMA_STOREES1B_NS4_17SM90_U32x4_STSM_NENS4_39AutoVectorizingCopyWithAssumedAlignmentILi128EEEEEEvvEEEEvNT_6ParamsE)
        /*0b00*/ 	.short	0x0380
        /*0b02*/ 	.short	0x0800


	//----- nvinfo : EIATTR_SW_WAR
	.align		4
.L_55:
        /*0b04*/ 	.byte	0x04, 0x36
        /*0b06*/ 	.short	(.L_57 - .L_56)
.L_56:
        /*0b08*/ 	.word	0x00000008
.L_57:


//--------------------- .nv.callgraph             --------------------------
	.section	.nv.callgraph,"",@"SHT_CUDA_CALLGRAPH"
	.align	4
	.sectionentsize	8
	.align		4
        /*0000*/ 	.word	0x00000000
	.align		4
        /*0004*/ 	.word	0xffffffff
	.align		4
        /*0008*/ 	.word	index@(_ZN7cutlass13device_kernelINS_4gemm6kernel13GemmUniversalIN4cute5tupleIJiiiiEEENS1_10collective13CollectiveMmaINS1_35MainloopSm100TmaUmmaWarpSpecializedILi8ELi2ELi4ENS5_IJNS4_1CILi4EEENSA_ILi1EEESC_EEEEENS5_IJNSA_ILi64EEENSA_ILi128EEENSA_ILi32EEEEEENS_10tfloat32_tENS5_IJlSC_lEEESJ_SK_NS4_8TiledMMAINS4_8MMA_AtomIJNS4_17SM100_MMA_TF32_SSISJ_SJ_fLi64ELi128ELNS4_4UMMA5MajorE0ELSP_0ELNSO_7ScaleInE0ELSQ_0EEEEEENS4_6LayoutINS5_IJSC_SC_SC_EEENS5_IJNSA_ILi0EEESV_SV_EEEEENS5_IJNS4_10UnderscoreESY_SY_EEEEENS4_13SM90_TMA_LOADENS4_14ComposedLayoutINS4_7SwizzleILi3ELi4ELi3EEENS4_18smem_ptr_flag_bitsILi32EEENST_INS5_IJNSA_ILi8EEESH_EEENS5_IJSH_SC_EEEEEEEvNS4_8identityENS4_23SM90_TMA_LOAD_MULTICASTES1B_vS1C_EENS_8epilogue10collective18CollectiveEpilogueINS1F_23Sm100TmaWarpSpecializedILi4ELi2ELi16ELb1ELb0EEEJSI_NS5_IJNST_ISF_SC_EENST_ISH_SC_EEEEESJ_SK_SJ_SK_NS1F_6fusion15FusionCallbacksIS1J_NS1N_17LinearCombinationISJ_fSJ_fLNS_15FloatRoundStyleE2EEESI_S1M_JEEENS4_5SM1004TMEM4LOAD26SM100_TMEM_LOAD_16dp128b8xES11_S1B_NS4_17SM75_U32x4_LDSM_NENS4_14SM90_TMA_STOREES1B_NS4_17SM90_U32x4_STSM_NENS4_39AutoVectorizingCopyWithAssumedAlignmentILi128EEEEEEvvEEEEvNT_6ParamsE)
	.align		4
        /*000c*/ 	.word	index@(__assertfail)
	.align		4
        /*0010*/ 	.word	0x00000000
	.align		4
        /*0014*/ 	.word	0xfffffffe
	.align		4
        /*0018*/ 	.word	0x00000000
	.align		4
        /*001c*/ 	.word	0xfffffffd
	.align		4
        /*0020*/ 	.word	0x00000000
	.align		4
        /*0024*/ 	.word	0xfffffffc


//--------------------- .nv.constant4             --------------------------
	.section	.nv.constant4,"a",@progbits
	.align	8
	.align		8
.nv.constant4:
        /*0000*/ 	.dword	__assertfail
	.align		8
        /*0008*/ 	.dword	__unnamed_1
	.align		8
        /*0010*/ 	.dword	__unnamed_2
	.align		8
        /*0018*/ 	.dword	_ZN40_INTERNAL_ee2c1d5e_4_k_cu_a17703c6_222954cuda3std3__45__cpo5beginE
	.align		8
        /*0020*/ 	.dword	_ZN40_INTERNAL_ee2c1d5e_4_k_cu_a17703c6_222954cuda3std3__45__cpo3endE
	.align		8
        /*0028*/ 	.dword	_ZN40_INTERNAL_ee2c1d5e_4_k_cu_a17703c6_222954cuda3std3__45__cpo6cbeginE
	.align		8
        /*0030*/ 	.dword	_ZN40_INTERNAL_ee2c1d5e_4_k_cu_a17703c6_222954cuda3std3__45__cpo4cendE
	.align		8
        /*0038*/ 	.dword	_ZN40_INTERNAL_ee2c1d5e_4_k_cu_a17703c6_222954cuda3std3__442_GLOBAL__N__ee2c1d5e_4_k_cu_a17703c6_222956ignoreE
	.align		8
        /*0040*/ 	.dword	_ZN40_INTERNAL_ee2c1d5e_4_k_cu_a17703c6_222954cuda3std3__419piecewise_constructE
	.align		8
        /*0048*/ 	.dword	_ZN40_INTERNAL_ee2c1d5e_4_k_cu_a17703c6_222954cuda3std3__48in_placeE
	.align		8
        /*0050*/ 	.dword	_ZN40_INTERNAL_ee2c1d5e_4_k_cu_a17703c6_222954cuda3std6ranges3__45__cpo4swapE
	.align		8
        /*0058*/ 	.dword	_ZN40_INTERNAL_ee2c1d5e_4_k_cu_a17703c6_222954cuda3std6ranges3__45__cpo9iter_moveE
	.align		8
        /*0060*/ 	.dword	_ZN40_INTERNAL_ee2c1d5e_4_k_cu_a17703c6_222954cute7productE
	.align		8
        /*0068*/ 	.dword	_ZN40_INTERNAL_ee2c1d5e_4_k_cu_a17703c6_222954cute1_E
	.align		8
        /*0070*/ 	.dword	$str$25
	.align		8
        /*0078*/ 	.dword	$str$26
	.align		8
        /*0080*/ 	.dword	$str$27
	.align		8
        /*0088*/ 	.dword	$str$28


//--------------------- .text._ZN7cutlass13device_kernelINS_4gemm6kernel13GemmUniversalIN4cute5tupleIJiiiiEEENS1_10collective13CollectiveMmaINS1_35MainloopSm100TmaUmmaWarpSpecializedILi8ELi2ELi4ENS5_IJNS4_1CILi4EEENSA_ILi1EEESC_EEEEENS5_IJNSA_ILi64EEENSA_ILi128EEENSA_ILi32EEEEEENS_10tfloat32_tENS5_IJlSC_lEEESJ_SK_NS4_8TiledMMAINS4_8MMA_AtomIJNS4_17SM100_MMA_TF32_SSISJ_SJ_fLi64ELi128ELNS4_4UMMA5MajorE0ELSP_0ELNSO_7ScaleInE0ELSQ_0EEEEEENS4_6LayoutINS5_IJSC_SC_SC_EEENS5_IJNSA_ILi0EEESV_SV_EEEEENS5_IJNS4_10UnderscoreESY_SY_EEEEENS4_13SM90_TMA_LOADENS4_14ComposedLayoutINS4_7SwizzleILi3ELi4ELi3EEENS4_18smem_ptr_flag_bitsILi32EEENST_INS5_IJNSA_ILi8EEESH_EEENS5_IJSH_SC_EEEEEEEvNS4_8identityENS4_23SM90_TMA_LOAD_MULTICASTES1B_vS1C_EENS_8epilogue10collective18CollectiveEpilogueINS1F_23Sm100TmaWarpSpecializedILi4ELi2ELi16ELb1ELb0EEEJSI_NS5_IJNST_ISF_SC_EENST_ISH_SC_EEEEESJ_SK_SJ_SK_NS1F_6fusion15FusionCallbacksIS1J_NS1N_17LinearCombinationISJ_fSJ_fLNS_15FloatRoundStyleE2EEESI_S1M_JEEENS4_5SM1004TMEM4LOAD26SM100_TMEM_LOAD_16dp128b8xES11_S1B_NS4_17SM75_U32x4_LDSM_NENS4_14SM90_TMA_STOREES1B_NS4_17SM90_U32x4_STSM_NENS4_39AutoVectorizingCopyWithAssumedAlignmentILi128EEEEEEvvEEEEvNT_6ParamsE --------------------------
	.section	.text._ZN7cutlass13device_kernelINS_4gemm6kernel13GemmUniversalIN4cute5tupleIJiiiiEEENS1_10collective13CollectiveMmaINS1_35MainloopSm100TmaUmmaWarpSpecializedILi8ELi2ELi4ENS5_IJNS4_1CILi4EEENSA_ILi1EEESC_EEEEENS5_IJNSA_ILi64EEENSA_ILi128EEENSA_ILi32EEEEEENS_10tfloat32_tENS5_IJlSC_lEEESJ_SK_NS4_8TiledMMAINS4_8MMA_AtomIJNS4_17SM100_MMA_TF32_SSISJ_SJ_fLi64ELi128ELNS4_4UMMA5MajorE0ELSP_0ELNSO_7ScaleInE0ELSQ_0EEEEEENS4_6LayoutINS5_IJSC_SC_SC_EEENS5_IJNSA_ILi0EEESV_SV_EEEEENS5_IJNS4_10UnderscoreESY_SY_EEEEENS4_13SM90_TMA_LOADENS4_14ComposedLayoutINS4_7SwizzleILi3ELi4ELi3EEENS4_18smem_ptr_flag_bitsILi32EEENST_INS5_IJNSA_ILi8EEESH_EEENS5_IJSH_SC_EEEEEEEvNS4_8identityENS4_23SM90_TMA_LOAD_MULTICASTES1B_vS1C_EENS_8epilogue10collective18CollectiveEpilogueINS1F_23Sm100TmaWarpSpecializedILi4ELi2ELi16ELb1ELb0EEEJSI_NS5_IJNST_ISF_SC_EENST_ISH_SC_EEEEESJ_SK_SJ_SK_NS1F_6fusion15FusionCallbacksIS1J_NS1N_17LinearCombinationISJ_fSJ_fLNS_15FloatRoundStyleE2EEESI_S1M_JEEENS4_5SM1004TMEM4LOAD26SM100_TMEM_LOAD_16dp128b8xES11_S1B_NS4_17SM75_U32x4_LDSM_NENS4_14SM90_TMA_STOREES1B_NS4_17SM90_U32x4_STSM_NENS4_39AutoVectorizingCopyWithAssumedAlignmentILi128EEEEEEvvEEEEvNT_6ParamsE,"ax",@progbits
	.align	128
.text._ZN7cutlass13device_kernelINS_4gemm6kernel13GemmUniversalIN4cute5tupleIJiiiiEEENS1_10collective13CollectiveMmaINS1_35MainloopSm100TmaUmmaWarpSpecializedILi8ELi2ELi4ENS5_IJNS4_1CILi4EEENSA_ILi1EEESC_EEEEENS5_IJNSA_ILi64EEENSA_ILi128EEENSA_ILi32EEEEEENS_10tfloat32_tENS5_IJlSC_lEEESJ_SK_NS4_8TiledMMAINS4_8MMA_AtomIJNS4_17SM100_MMA_TF32_SSISJ_SJ_fLi64ELi128ELNS4_4UMMA5MajorE0ELSP_0ELNSO_7ScaleInE0ELSQ_0EEEEEENS4_6LayoutINS5_IJSC_SC_SC_EEENS5_IJNSA_ILi0EEESV_SV_EEEEENS5_IJNS4_10UnderscoreESY_SY_EEEEENS4_13SM90_TMA_LOADENS4_14ComposedLayoutINS4_7SwizzleILi3ELi4ELi3EEENS4_18smem_ptr_flag_bitsILi32EEENST_INS5_IJNSA_ILi8EEESH_EEENS5_IJSH_SC_EEEEEEEvNS4_8identityENS4_23SM90_TMA_LOAD_MULTICASTES1B_vS1C_EENS_8epilogue10collective18CollectiveEpilogueINS1F_23Sm100TmaWarpSpecializedILi4ELi2ELi16ELb1ELb0EEEJSI_NS5_IJNST_ISF_SC_EENST_ISH_SC_EEEEESJ_SK_SJ_SK_NS1F_6fusion15FusionCallbacksIS1J_NS1N_17LinearCombinationISJ_fSJ_fLNS_15FloatRoundStyleE2EEESI_S1M_JEEENS4_5SM1004TMEM4LOAD26SM100_TMEM_LOAD_16dp128b8xES11_S1B_NS4_17SM75_U32x4_LDSM_NENS4_14SM90_TMA_STOREES1B_NS4_17SM90_U32x4_STSM_NENS4_39AutoVectorizingCopyWithAssumedAlignmentILi128EEEEEEvvEEEEvNT_6ParamsE:
        .type           _ZN7cutlass13device_kernelINS_4gemm6kernel13GemmUniversalIN4cute5tupleIJiiiiEEENS1_10collective13CollectiveMmaINS1_35MainloopSm100TmaUmmaWarpSpecializedILi8ELi2ELi4ENS5_IJNS4_1CILi4EEENSA_ILi1EEESC_EEEEENS5_IJNSA_ILi64EEENSA_ILi128EEENSA_ILi32EEEEEENS_10tfloat32_tENS5_IJlSC_lEEESJ_SK_NS4_8TiledMMAINS4_8MMA_AtomIJNS4_17SM100_MMA_TF32_SSISJ_SJ_fLi64ELi128ELNS4_4UMMA5MajorE0ELSP_0ELNSO_7ScaleInE0ELSQ_0EEEEEENS4_6LayoutINS5_IJSC_SC_SC_EEENS5_IJNSA_ILi0EEESV_SV_EEEEENS5_IJNS4_10UnderscoreESY_SY_EEEEENS4_13SM90_TMA_LOADENS4_14ComposedLayoutINS4_7SwizzleILi3ELi4ELi3EEENS4_18smem_ptr_flag_bitsILi32EEENST_INS5_IJNSA_ILi8EEESH_EEENS5_IJSH_SC_EEEEEEEvNS4_8identityENS4_23SM90_TMA_LOAD_MULTICASTES1B_vS1C_EENS_8epilogue10collective18CollectiveEpilogueINS1F_23Sm100TmaWarpSpecializedILi4ELi2ELi16ELb1ELb0EEEJSI_NS5_IJNST_ISF_SC_EENST_ISH_SC_EEEEESJ_SK_SJ_SK_NS1F_6fusion15FusionCallbacksIS1J_NS1N_17LinearCombinationISJ_fSJ_fLNS_15FloatRoundStyleE2EEESI_S1M_JEEENS4_5SM1004TMEM4LOAD26SM100_TMEM_LOAD_16dp128b8xES11_S1B_NS4_17SM75_U32x4_LDSM_NENS4_14SM90_TMA_STOREES1B_NS4_17SM90_U32x4_STSM_NENS4_39AutoVectorizingCopyWithAssumedAlignmentILi128EEEEEEvvEEEEvNT_6ParamsE,@function
        .size           _ZN7cutlass13device_kernelINS_4gemm6kernel13GemmUniversalIN4cute5tupleIJiiiiEEENS1_10collective13CollectiveMmaINS1_35MainloopSm100TmaUmmaWarpSpecializedILi8ELi2ELi4ENS5_IJNS4_1CILi4EEENSA_ILi1EEESC_EEEEENS5_IJNSA_ILi64EEENSA_ILi128EEENSA_ILi32EEEEEENS_10tfloat32_tENS5_IJlSC_lEEESJ_SK_NS4_8TiledMMAINS4_8MMA_AtomIJNS4_17SM100_MMA_TF32_SSISJ_SJ_fLi64ELi128ELNS4_4UMMA5MajorE0ELSP_0ELNSO_7ScaleInE0ELSQ_0EEEEEENS4_6LayoutINS5_IJSC_SC_SC_EEENS5_IJNSA_ILi0EEESV_SV_EEEEENS5_IJNS4_10UnderscoreESY_SY_EEEEENS4_13SM90_TMA_LOADENS4_14ComposedLayoutINS4_7SwizzleILi3ELi4ELi3EEENS4_18smem_ptr_flag_bitsILi32EEENST_INS5_IJNSA_ILi8EEESH_EEENS5_IJSH_SC_EEEEEEEvNS4_8identityENS4_23SM90_TMA_LOAD_MULTICASTES1B_vS1C_EENS_8epilogue10collective18CollectiveEpilogueINS1F_23Sm100TmaWarpSpecializedILi4ELi2ELi16ELb1ELb0EEEJSI_NS5_IJNST_ISF_SC_EENST_ISH_SC_EEEEESJ_SK_SJ_SK_NS1F_6fusion15FusionCallbacksIS1J_NS1N_17LinearCombinationISJ_fSJ_fLNS_15FloatRoundStyleE2EEESI_S1M_JEEENS4_5SM1004TMEM4LOAD26SM100_TMEM_LOAD_16dp128b8xES11_S1B_NS4_17SM75_U32x4_LDSM_NENS4_14SM90_TMA_STOREES1B_NS4_17SM90_U32x4_STSM_NENS4_39AutoVectorizingCopyWithAssumedAlignmentILi128EEEEEEvvEEEEvNT_6ParamsE,(.L_x_196 - _ZN7cutlass13device_kernelINS_4gemm6kernel13GemmUniversalIN4cute5tupleIJiiiiEEENS1_10collective13CollectiveMmaINS1_35MainloopSm100TmaUmmaWarpSpecializedILi8ELi2ELi4ENS5_IJNS4_1CILi4EEENSA_ILi1EEESC_EEEEENS5_IJNSA_ILi64EEENSA_ILi128EEENSA_ILi32EEEEEENS_10tfloat32_tENS5_IJlSC_lEEESJ_SK_NS4_8TiledMMAINS4_8MMA_AtomIJNS4_17SM100_MMA_TF32_SSISJ_SJ_fLi64ELi128ELNS4_4UMMA5MajorE0ELSP_0ELNSO_7ScaleInE0ELSQ_0EEEEEENS4_6LayoutINS5_IJSC_SC_SC_EEENS5_IJNSA_ILi0EEESV_SV_EEEEENS5_IJNS4_10UnderscoreESY_SY_EEEEENS4_13SM90_TMA_LOADENS4_14ComposedLayoutINS4_7SwizzleILi3ELi4ELi3EEENS4_18smem_ptr_flag_bitsILi32EEENST_INS5_IJNSA_ILi8EEESH_EEENS5_IJSH_SC_EEEEEEEvNS4_8identityENS4_23SM90_TMA_LOAD_MULTICASTES1B_vS1C_EENS_8epilogue10collective18CollectiveEpilogueINS1F_23Sm100TmaWarpSpecializedILi4ELi2ELi16ELb1ELb0EEEJSI_NS5_IJNST_ISF_SC_EENST_ISH_SC_EEEEESJ_SK_SJ_SK_NS1F_6fusion15FusionCallbacksIS1J_NS1N_17LinearCombinationISJ_fSJ_fLNS_15FloatRoundStyleE2EEESI_S1M_JEEENS4_5SM1004TMEM4LOAD26SM100_TMEM_LOAD_16dp128b8xES11_S1B_NS4_17SM75_U32x4_LDSM_NENS4_14SM90_TMA_STOREES1B_NS4_17SM90_U32x4_STSM_NENS4_39AutoVectorizingCopyWithAssumedAlignmentILi128EEEEEEvvEEEEvNT_6ParamsE)
        .other          _ZN7cutlass13device_kernelINS_4gemm6kernel13GemmUniversalIN4cute5tupleIJiiiiEEENS1_10collective13CollectiveMmaINS1_35MainloopSm100TmaUmmaWarpSpecializedILi8ELi2ELi4ENS5_IJNS4_1CILi4EEENSA_ILi1EEESC_EEEEENS5_IJNSA_ILi64EEENSA_ILi128EEENSA_ILi32EEEEEENS_10tfloat32_tENS5_IJlSC_lEEESJ_SK_NS4_8TiledMMAINS4_8MMA_AtomIJNS4_17SM100_MMA_TF32_SSISJ_SJ_fLi64ELi128ELNS4_4UMMA5MajorE0ELSP_0ELNSO_7ScaleInE0ELSQ_0EEEEEENS4_6LayoutINS5_IJSC_SC_SC_EEENS5_IJNSA_ILi0EEESV_SV_EEEEENS5_IJNS4_10UnderscoreESY_SY_EEEEENS4_13SM90_TMA_LOADENS4_14ComposedLayoutINS4_7SwizzleILi3ELi4ELi3EEENS4_18smem_ptr_flag_bitsILi32EEENST_INS5_IJNSA_ILi8EEESH_EEENS5_IJSH_SC_EEEEEEEvNS4_8identityENS4_23SM90_TMA_LOAD_MULTICASTES1B_vS1C_EENS_8epilogue10collective18CollectiveEpilogueINS1F_23Sm100TmaWarpSpecializedILi4ELi2ELi16ELb1ELb0EEEJSI_NS5_IJNST_ISF_SC_EENST_ISH_SC_EEEEESJ_SK_SJ_SK_NS1F_6fusion15FusionCallbacksIS1J_NS1N_17LinearCombinationISJ_fSJ_fLNS_15FloatRoundStyleE2EEESI_S1M_JEEENS4_5SM1004TMEM4LOAD26SM100_TMEM_LOAD_16dp128b8xES11_S1B_NS4_17SM75_U32x4_LDSM_NENS4_14SM90_TMA_STOREES1B_NS4_17SM90_U32x4_STSM_NENS4_39AutoVectorizingCopyWithAssumedAlignmentILi128EEEEEEvvEEEEvNT_6ParamsE,@"STO_CUDA_ENTRY STV_DEFAULT"
_ZN7cutlass13device_kernelINS_4gemm6kernel13GemmUniversalIN4cute5tupleIJiiiiEEENS1_10collective13CollectiveMmaINS1_35MainloopSm100TmaUmmaWarpSpecializedILi8ELi2ELi4ENS5_IJNS4_1CILi4EEENSA_ILi1EEESC_EEEEENS5_IJNSA_ILi64EEENSA_ILi128EEENSA_ILi32EEEEEENS_10tfloat32_tENS5_IJlSC_lEEESJ_SK_NS4_8TiledMMAINS4_8MMA_AtomIJNS4_17SM100_MMA_TF32_SSISJ_SJ_fLi64ELi128ELNS4_4UMMA5MajorE0ELSP_0ELNSO_7ScaleInE0ELSQ_0EEEEEENS4_6LayoutINS5_IJSC_SC_SC_EEENS5_IJNSA_ILi0EEESV_SV_EEEEENS5_IJNS4_10UnderscoreESY_SY_EEEEENS4_13SM90_TMA_LOADENS4_14ComposedLayoutINS4_7SwizzleILi3ELi4ELi3EEENS4_18smem_ptr_flag_bitsILi32EEENST_INS5_IJNSA_ILi8EEESH_EEENS5_IJSH_SC_EEEEEEEvNS4_8identityENS4_23SM90_TMA_LOAD_MULTICASTES1B_vS1C_EENS_8epilogue10collective18CollectiveEpilogueINS1F_23Sm100TmaWarpSpecializedILi4ELi2ELi16ELb1ELb0EEEJSI_NS5_IJNST_ISF_SC_EENST_ISH_SC_EEEEESJ_SK_SJ_SK_NS1F_6fusion15FusionCallbacksIS1J_NS1N_17LinearCombinationISJ_fSJ_fLNS_15FloatRoundStyleE2EEESI_S1M_JEEENS4_5SM1004TMEM4LOAD26SM100_TMEM_LOAD_16dp128b8xES11_S1B_NS4_17SM75_U32x4_LDSM_NENS4_14SM90_TMA_STOREES1B_NS4_17SM90_U32x4_STSM_NENS4_39AutoVectorizingCopyWithAssumedAlignmentILi128EEEEEEvvEEEEvNT_6ParamsE:
[----:B------:R-:W1:Y:S01]  /*0000*/  LDC R1, c[0x0][0x37c] ;  /* 0x0000df00ff017b82 */ /* 0x000e620000000800 */
[----:B------:R-:W2:Y:S01]  /*0010*/  S2R R76, SR_TID.X ;  /* 0x00000000004c7919 */ /* 0x000ea20000002100 */
[----:B------:R-:W3:Y:S01]  /*0020*/  LDCU.64 UR8, c[0x0][0x890] ;  /* 0x00011200ff0877ac */ /* 0x000ee20008000a00 */
[----:B------:R-:W-:Y:S02]  /*0030*/  PRMT R63, RZ, 0x7610, R63 ;  /* 0x00007610ff3f7816 */ /* 0x000fe4000000003f */
[----:B------:R-:W-:Y:S01]  /*0040*/  ELECT P3, URZ, PT ;  /* 0x0000000000ff782f */ /* 0x000fe20003860000 */
[----:B---3--:R-:W-:-:S04]  /*0050*/  UISETP.NE.U32.AND UP0, UPT, UR8, URZ, UPT ;  /* 0x000000ff0800728c */ /* 0x008fc8000bf05070 */
[----:B------:R-:W-:Y:S01]  /*0060*/  UISETP.NE.AND.EX UP0, UPT, UR9, URZ, UPT, UP0 ;  /* 0x000000ff0900728c */ /* 0x000fe2000bf05300 */
[----:B--2---:R-:W-:-:S05]  /*0070*/  SHF.R.U32.HI R64, RZ, 0x5, R76 ;  /* 0x00000005ff407819 */ /* 0x004fca000001164c */
[----:B------:R-:W2:Y:S02]  /*0080*/  SHFL.IDX PT, R0, R64, RZ, 0x1f ;  /* 0x00001fff40007589 */ /* 0x000ea400000e0000 */
[----:B--2---:R-:W-:Y:S01]  /*0090*/  R2UR UR18, R0 ;  /* 0x00000000001272ca */ /* 0x004fe200000e0000 */
[----:B-1----:R-:W-:-:S14]  /*00a0*/  BRA.U UP0, `(.L_x_0) ;  /* 0x0000000100307547 */ /* 0x002fdc000b800000 */
[----:B------:R-:W1:Y:S02]  /*00b0*/  LDCU.64 UR4, c[0x0][0x888] ;  /* 0x00011100ff0477ac */ /* 0x000e640008000a00 */
[----:B-1----:R-:W-:-:S04]  /*00c0*/  UISETP.NE.U32.AND UP0, UPT, UR4, URZ, UPT ;  /* 0x000000ff0400728c */ /* 0x002fc8000bf05070 */
[----:B------:R-:W-:-:S09]  /*00d0*/  UISETP.NE.AND.EX UP0, UPT, UR5, URZ, UPT, UP0 ;  /* 0x000000ff0500728c */ /* 0x000fd2000bf05300 */
[----:B------:R-:W-:Y:S05]  /*00e0*/  BRA.U !UP0, `(.L_x_1) ;  /* 0x0000000108147547 */ /* 0x000fea000b800000 */
[----:B------:R-:W1:Y:S01]  /*00f0*/  LDC.64 R2, c[0x0][0x888] ;  /* 0x00022200ff027b82 */ /* 0x000e620000000a00 */
[----:B------:R-:W1:Y:S02]  /*0100*/  LDCU.64 UR4, c[0x0][0x358] ;  /* 0x00006b00ff0477ac */ /* 0x000e640008000a00 */
[----:B-1----:R1:W5:Y:S01]  /*0110*/  LDG.E R27, desc[UR4][R2.64] ;  /* 0x00000004021b7981 */ /* 0x002362000c1e1900 */
[----:B------:R-:W-:Y:S01]  /*0120*/  HFMA2 R63, -RZ, RZ, 0, 5.9604644775390625e-08 ;  /* 0x00000001ff3f7431 */ /* 0x000fe200000001ff */
[----:B------:R-:W-:Y:S05]  /*0130*/  BRA `(.L_x_0) ;  /* 0x00000000000c7947 */ /* 0x000fea0003800000 */
.L_x_1:
[----:B------:R-:W1:Y:S01]  /*0140*/  LDCU UR4, c[0x0][0x880] ;  /* 0x00011000ff0477ac */ /* 0x000e620008000800 */
[----:B------:R-:W-:Y:S01]  /*0150*/  HFMA2 R63, -RZ, RZ, 0, 5.9604644775390625e-08 ;  /* 0x00000001ff3f7431 */ /* 0x000fe200000001ff */
[----:B-1----:R-:W-:-:S07]  /*0160*/  MOV R27, UR4 ;  /* 0x00000004001b7c02 */ /* 0x002fce0008000f00 */
.L_x_0:
[----:B------:R-:W2:Y:S02]  /*0170*/  LDCU.64 UR4, c[0x0][0x8b0] ;  /* 0x00011600ff0477ac */ /* 0x000ea40008000a00 */
[----:B--2---:R-:W-:-:S04]  /*0180*/  UISETP.NE.U32.AND UP0, UPT, UR4, URZ, UPT ;  /* 0x000000ff0400728c */ /* 0x004fc8000bf05070 */
[----:B------:R-:W-:-:S09]  /*0190*/  UISETP.NE.AND.EX UP0, UPT, UR5, URZ, UPT, UP0 ;  /* 0x000000ff0500728c */ /* 0x000fd2000bf05300 */
[----:B------:R-:W-:Y:S05]  /*01a0*/  BRA.U UP0, `(.L_x_2) ;  /* 0x0000000100287547 */ /* 0x000fea000b800000 */
[----:B------:R-:W2:Y:S02]  /*01b0*/  LDCU.64 UR4, c[0x0][0x8a8] ;  /* 0x00011500ff0477ac */ /* 0x000ea40008000a00 */
[----:B--2---:R-:W-:-:S04]  /*01c0*/  UISETP.NE.U32.AND UP0, UPT, UR4, URZ, UPT ;  /* 0x000000ff0400728c */ /* 0x004fc8000bf05070 */
[----:B------:R-:W-:-:S09]  /*01d0*/  UISETP.NE.AND.EX UP0, UPT, UR5, URZ, UPT, UP0 ;  /* 0x000000ff0500728c */ /* 0x000fd2000bf05300 */
[----:B------:R-:W-:Y:S05]  /*01e0*/  BRA.U !UP0, `(.L_x_3) ;  /* 0x0000000108107547 */ /* 0x000fea000b800000 */
[----:B------:R-:W2:Y:S01]  /*01f0*/  LDC.64 R24, c[0x0][0x8a8] ;  /* 0x00022a00ff187b82 */ /* 0x000ea20000000a00 */
[----:B------:R-:W2:Y:S02]  /*0200*/  LDCU.64 UR4, c[0x0][0x358] ;  /* 0x00006b00ff0477ac */ /* 0x000ea40008000a00 */
[----:B--2---:R2:W5:Y:S01]  /*0210*/  LDG.E R24, desc[UR4][R24.64] ;  /* 0x0000000418187981 */ /* 0x004562000c1e1900 */
[----:B------:R-:W-:Y:S05]  /*0220*/  BRA `(.L_x_2) ;  /* 0x0000000000087947 */ /* 0x000fea0003800000 */
.L_x_3:
[----:B------:R-:W2:Y:S02]  /*0230*/  LDCU UR4, c[0x0][0x8a0] ;  /* 0x00011400ff0477ac */ /* 0x000ea40008000800 */
[----:B--2---:R-:W-:Y:S02]  /*0240*/  MOV R24, UR4 ;  /* 0x0000000400187c02 */ /* 0x004fe40008000f00 */
.L_x_2:
[----:B------:R-:W-:Y:S01]  /*0250*/  IMAD.U32 R0, RZ, RZ, UR18 ;  /* 0x00000012ff007e24 */ /* 0x000fe2000f8e00ff */
[----:B------:R-:W-:Y:S04]  /*0260*/  BSSY.RECONVERGENT B0, `(.L_x_4) ;  /* 0x000000c000007945 */ /* 0x000fe80003800200 */
[C---:B------:R-:W-:Y:S02]  /*0270*/  ISETP.NE.OR P1, PT, R0.reuse, 0x1, !P3 ;  /* 0x000000010000780c */ /* 0x040fe40005f25670 */
[----:B------:R-:W-:-:S11]  /*0280*/  ISETP.NE.OR P0, PT, R0, 0x3, !P3 ;  /* 0x000000030000780c */ /* 0x000fd60005f05670 */
[----:B------:R-:W-:Y:S05]  /*0290*/  @P1 BRA `(.L_x_5) ;  /* 0x0000000000201947 */ /* 0x000fea0003800000 */
[----:B------:R-:W3:Y:S02]  /*02a0*/  LDCU.64 UR4, c[0x0][0x348] ;  /* 0x00006900ff0477ac */ /* 0x000ee40008000a00 */
[----:B---3--:R-:W-:Y:S02]  /*02b0*/  UIADD3 UR6, UP1, UPT, UR4, 0x80, URZ ;  /* 0x0000008004067890 */ /* 0x008fe4000ff3e0ff */
[----:B------:R-:W-:Y:S02]  /*02c0*/  UIADD3 UR4, UP0, UPT, UR4, 0x180, URZ ;  /* 0x0000018004047890 */ /* 0x000fe4000ff1e0ff */
[----:B------:R-:W-:Y:S02]  /*02d0*/  UIADD3.X UR7, UPT, UPT, URZ, UR5, URZ, UP1, !UPT ;  /* 0x00000005ff077290 */ /* 0x000fe40008ffe4ff */
[----:B------:R-:W-:-:S07]  /*02e0*/  UIADD3.X UR5, UPT, UPT, URZ, UR5, URZ, UP0, !UPT ;  /* 0x00000005ff057290 */ /* 0x000fce00087fe4ff */
[----:B------:R3:W-:Y:S02]  /*02f0*/  UTMACCTL.PF [UR6] ;  /* 0x00000000060079b9 */ /* 0x0007e40008040000 */
[----:B------:R3:W-:Y:S02]  /*0300*/  UTMACCTL.PF [UR4] ;  /* 0x00000000040079b9 */ /* 0x0007e40008040000 */
[----:B---3--:R-:W-:Y:S01]  /*0310*/  NOP ;  /* 0x0000000000007918 */ /* 0x008fe20000000000 */
.L_x_5:
[----:B------:R-:W-:Y:S05]  /*0320*/  BSYNC.RECONVERGENT B0 ;  /* 0x0000000000007941 */ /* 0x000fea0003800200 */
.L_x_4:
[----:B------:R-:W-:Y:S04]  /*0330*/  BSSY.RECONVERGENT B0, `(.L_x_6) ;  /* 0x000000a000007945 */ /* 0x000fe80003800200 */
        /* <DEDUP_REMOVED lines=9> */
.L_x_7:
[----:B------:R-:W-:Y:S05]  /*03d0*/  BSYNC.RECONVERGENT B0 ;  /* 0x0000000000007941 */ /* 0x000fea0003800200 */
.L_x_6:
[----:B------:R-:W3:Y:S01]  /*03e0*/  LDCU.64 UR4, c[0x0][0x888] ;  /* 0x00011100ff0477ac */ /* 0x000ee20008000a00 */
[----:B------:R-:W-:Y:S02]  /*03f0*/  UISETP.EQ.U32.AND UP2, UPT, UR8, URZ, UPT ;  /* 0x000000ff0800728c */ /* 0x000fe4000bf42070 */
[----:B------:R-:W-:Y:S02]  /*0400*/  UPLOP3.LUT UP3, UPT, UPT, UPT, UPT, 0x80, 0x8 ;  /* 0x000000000008789c */ /* 0x000fe40003f6f070 */
[----:B---3--:R-:W-:-:S04]  /*0410*/  UISETP.NE.U32.AND UP0, UPT, UR4, URZ, UPT ;  /* 0x000000ff0400728c */ /* 0x008fc8000bf05070 */
[----:B------:R-:W-:-:S04]  /*0420*/  UISETP.NE.AND.EX UP1, UPT, UR5, URZ, UPT, UP0 ;  /* 0x000000ff0500728c */ /* 0x000fc8000bf25300 */
[----:B------:R-:W-:-:S04]  /*0430*/  UISETP.EQ.OR.EX UP4, UPT, UR9, URZ, !UP1, UP2 ;  /* 0x000000ff0900728c */ /* 0x000fc8000cf82720 */
[----:B------:R-:W-:-:S06]  /*0440*/  UP2UR UR4, UPR, URZ, 0x10 ;  /* 0x00000010ff047883 */ /* 0x000fcc0008000000 */
[----:B------:R-:W-:Y:S01]  /*0450*/  MOV R67, UR4 ;  /* 0x0000000400437c02 */ /* 0x000fe20008000f00 */
[----:B------:R-:W-:Y:S06]  /*0460*/  BRA.U !UP4, `(.L_x_8) ;  /* 0x000000010c207547 */ /* 0x000fec000b800000 */
[----:B------:R-:W-:Y:S01]  /*0470*/  UISETP.NE.U32.AND UP2, UPT, UR8, URZ, UPT ;  /* 0x000000ff0800728c */ /* 0x000fe2000bf45070 */
[----:B-----5:R-:W-:Y:S01]  /*0480*/  FSETP.NEU.AND P0, PT, R27, RZ, PT ;  /* 0x000000ff1b00720b */ /* 0x020fe20003f0d000 */
[----:B------:R-:W-:Y:S02]  /*0490*/  USEL UR4, URZ, 0xffffffff, UP1 ;  /* 0xffffffffff047887 */ /* 0x000fe40008800000 */
[----:B------:R-:W-:-:S10]  /*04a0*/  UISETP.NE.AND.EX UP2, UPT, UR9, URZ, UPT, UP2 ;  /* 0x000000ff0900728c */ /* 0x000fd4000bf45320 */
[----:B------:R-:W-:Y:S01]  /*04b0*/  VOTEU.ANY UP0, P0 ;  /* 0x0000000000ff7886 */ /* 0x000fe20000000100 */
[----:B------:R-:W-:-:S04]  /*04c0*/  @!UP2 USEL UR4, URZ, 0xffffffff, UP0 ;  /* 0xffffffffff04a887 */ /* 0x000fc80008000000 */
[----:B------:R-:W-:-:S04]  /*04d0*/  ULOP3.LUT UR4, UR4, 0x1, URZ, 0xc0, !UPT ;  /* 0x0000000104047892 */ /* 0x000fc8000f8ec0ff */
[----:B------:R-:W-:-:S11]  /*04e0*/  UISETP.NE.U32.AND UP3, UPT, UR4, 0x1, UPT ;  /* 0x000000010400788c */ /* 0x000fd6000bf65070 */
.L_x_8:
[----:B-1----:R-:W1:Y:S02]  /*04f0*/  SHFL.IDX PT, R2, R64, RZ, 0x1f ;  /* 0x00001fff40027589 */ /* 0x002e6400000e0000 */
[----:B-1----:R-:W-:-:S13]  /*0500*/  ISETP.NE.AND P0, PT, R2, RZ, PT ;  /* 0x000000ff0200720c */ /* 0x002fda0003f05270 */
[----:B------:R-:W-:Y:S05]  /*0510*/  @P0 BRA `(.L_x_9) ;  /* 0x0000000000840947 */ /* 0x000fea0003800000 */
[----:B------:R-:W-:Y:S01]  /*0520*/  ELECT P0, URZ, PT ;  /* 0x0000000000ff782f */ /* 0x000fe20003800000 */
[----:B------:R-:W-:-:S12]  /*0530*/  BSSY.RECONVERGENT B0, `(.L_x_9) ;  /* 0x000001f000007945 */ /* 0x000fd80003800200 */
[----:B------:R-:W-:Y:S05]  /*0540*/  @!P0 BRA `(.L_x_10) ;  /* 0x0000000000748947 */ /* 0x000fea0003800000 */
[----:B------:R-:W1:Y:S01]  /*0550*/  S2UR UR4, SR_CgaCtaId ;  /* 0x00000000000479c3 */ /* 0x000e620000008800 */
[----:B------:R-:W-:Y:S01]  /*0560*/  UMOV UR5, 0x400 ;  /* 0x0000040000057882 */ /* 0x000fe20000000000 */
[----:B------:R-:W-:Y:S01]  /*0570*/  UMOV UR8, 0x1 ;  /* 0x0000000100087882 */ /* 0x000fe20000000000 */
[----:B------:R-:W-:Y:S01]  /*0580*/  UMOV UR6, 0x4 ;  /* 0x0000000400067882 */ /* 0x000fe20000000000 */
[----:B------:R-:W-:-:S04]  /*0590*/  UIADD3 UR8, UPT, UPT, -UR8, 0x100000, URZ ;  /* 0x0010000008087890 */ /* 0x000fc8000fffe1ff */
[----:B------:R-:W-:Y:S02]  /*05a0*/  USHF.L.U32 UR9, UR8, 0xb, URZ ;  /* 0x0000000b08097899 */ /* 0x000fe400080006ff */
[----:B------:R-:W-:Y:S02]  /*05b0*/  USHF.L.U32 UR8, UR8, 0x1, URZ ;  /* 0x0000000108087899 */ /* 0x000fe400080006ff */
[----:B------:R-:W-:-:S04]  /*05c0*/  UIADD3 UR6, UPT, UPT, -UR6, 0x100000, URZ ;  /* 0x0010000006067890 */ /* 0x000fc8000fffe1ff */
[----:B------:R-:W-:Y:S02]  /*05d0*/  USHF.L.U32 UR7, UR6, 0xb, URZ ;  /* 0x0000000b06077899 */ /* 0x000fe400080006ff */
[----:B------:R-:W-:Y:S02]  /*05e0*/  USHF.L.U32 UR6, UR6, 0x1, URZ ;  /* 0x0000000106067899 */ /* 0x000fe400080006ff */
[----:B-1----:R-:W-:Y:S01]  /*05f0*/  ULEA UR4, UR4, UR5, 0x18 ;  /* 0x0000000504047291 */ /* 0x002fe2000f8ec0ff */
[----:B------:R-:W1:Y:S11]  /*0600*/  FENCE.VIEW.ASYNC.S ;  /* 0x00000000000073c6 */ /* 0x000e760000000000 */
[----:B-1----:R1:W3:Y:S01]  /*0610*/  SYNCS.EXCH.64 URZ, [UR4], UR8 ;  /* 0x0000000804ff75b2 */ /* 0x0022e20008000100 */
[----:B------:R1:W4:Y:S01]  /*0620*/  SYNCS.EXCH.64 URZ, [UR4+0x40], UR6 ;  /* 0x0000400604ff75b2 */ /* 0x0003220008000100 */
[----:B------:R1:W1:Y:S01]  /*0630*/  SYNCS.EXCH.64 URZ, [UR4+0x8], UR8 ;  /* 0x0000080804ff75b2 */ /* 0x0002620008000100 */
        /* <DEDUP_REMOVED lines=13> */
[----:B------:R-:W-:Y:S01]  /*0710*/  NOP ;  /* 0x0000000000007918 */ /* 0x000fe20000000000 */
.L_x_10:
[----:B-1----:R-:W-:Y:S05]  /*0720*/  BSYNC.RECONVERGENT B0 ;  /* 0x0000000000007941 */ /* 0x002fea0003800200 */
.L_x_9:
[----:B------:R-:W1:Y:S01]  /*0730*/  SHFL.IDX PT, R2, R64, RZ, 0x1f ;  /* 0x00001fff40027589 */ /* 0x000e6200000e0000 */
[----:B------:R-:W-:Y:S01]  /*0740*/  NOP ;  /* 0x0000000000007918 */ /* 0x000fe20000000000 */
[----:B-1----:R-:W-:-:S13]  /*0750*/  ISETP.NE.AND P0, PT, R2, 0x1, PT ;  /* 0x000000010200780c */ /* 0x002fda0003f05270 */
[----:B------:R-:W-:Y:S05]  /*0760*/  @P0 BRA `(.L_x_11) ;  /* 0x0000000000580947 */ /* 0x000fea0003800000 */
        /* <DEDUP_REMOVED lines=9> */
[----:B------:R-:W-:Y:S01]  /*0800*/  USHF.L.U32 UR6, UR6, 0x1, URZ ;  /* 0x0000000106067899 */ /* 0x000fe200080006ff */
[----:B------:R-:W-:Y:S01]  /*0810*/  ELECT P0, URZ, PT ;  /* 0x0000000000ff782f */ /* 0x000fe20003800000 */
[----:B-1----:R-:W-:Y:S01]  /*0820*/  ULEA UR4, UR4, UR5, 0x18 ;  /* 0x0000000504047291 */ /* 0x002fe2000f8ec0ff */
[----:B------:R-:W1:Y:S11]  /*0830*/  FENCE.VIEW.ASYNC.S ;  /* 0x00000000000073c6 */ /* 0x000e760000000000 */
[----:B-1----:R1:W1:Y:S01]  /*0840*/  SYNCS.EXCH.64 URZ, [UR4+0x80], UR8 ;  /* 0x0000800804ff75b2 */ /* 0x0022620008000100 */
        /* <DEDUP_REMOVED lines=8> */
.L_x_11:
[----:B------:R-:W2:Y:S01]  /*08d0*/  SHFL.IDX PT, R2, R64, RZ, 0x1f ;  /* 0x00001fff40027589 */ /* 0x000ea200000e0000 */
[----:B------:R-:W-:Y:S01]  /*08e0*/  NOP ;  /* 0x0000000000007918 */ /* 0x000fe20000000000 */
[----:B--2---:R-:W-:-:S13]  /*08f0*/  ISETP.NE.AND P0, PT, R2, 0x3, PT ;  /* 0x000000030200780c */ /* 0x004fda0003f05270 */
[----:B------:R-:W-:Y:S05]  /*0900*/  @P0 BRA `(.L_x_12) ;  /* 0x0000000000300947 */ /* 0x000fea0003800000 */
[----:B-1----:R-:W1:Y:S01]  /*0910*/  S2UR UR4, SR_CgaCtaId ;  /* 0x00000000000479c3 */ /* 0x002e620000008800 */
[----:B------:R-:W-:Y:S01]  /*0920*/  UMOV UR6, 0x400 ;  /* 0x0000040000067882 */ /* 0x000fe20000000000 */
[----:B------:R-:W-:Y:S01]  /*0930*/  UMOV UR5, 0x20 ;  /* 0x0000002000057882 */ /* 0x000fe20000000000 */
[----:B------:R-:W-:Y:S01]  /*0940*/  ELECT P0, URZ, PT ;  /* 0x0000000000ff782f */ /* 0x000fe20003800000 */
[----:B-1----:R-:W-:Y:S02]  /*0950*/  ULEA UR6, UR4, UR6, 0x18 ;  /* 0x0000000604067291 */ /* 0x002fe4000f8ec0ff */
[----:B------:R-:W-:-:S04]  /*0960*/  UIADD3 UR4, UPT, UPT, -UR5, 0x100000, URZ ;  /* 0x0010000005047890 */ /* 0x000fc8000fffe1ff */
[----:B------:R-:W-:Y:S02]  /*0970*/  USHF.L.U32 UR5, UR4, 0xb, URZ ;  /* 0x0000000b04057899 */ /* 0x000fe400080006ff */
[----:B------:R-:W-:Y:S01]  /*0980*/  USHF.L.U32 UR4, UR4, 0x1, URZ ;  /* 0x0000000104047899 */ /* 0x000fe200080006ff */
[----:B------:R-:W1:Y:S11]  /*0990*/  FENCE.VIEW.ASYNC.S ;  /* 0x00000000000073c6 */ /* 0x000e760000000000 */
[----:B-1----:R2:W1:Y:S01]  /*09a0*/  SYNCS.EXCH.64 URZ, [UR6+0xc0], UR4 ;  /* 0x0000c00406ff75b2 */ /* 0x0024620008000100 */
[----:B------:R2:W1:Y:S02]  /*09b0*/  SYNCS.EXCH.64 URZ, [UR6+0xc8], UR4 ;  /* 0x0000c80406ff75b2 */ /* 0x0004640008000100 */
[----:B--2---:R-:W-:Y:S01]  /*09c0*/  NOP ;  /* 0x0000000000007918 */ /* 0x004fe20000000000 */
.L_x_12:
[----:B------:R-:W2:Y:S01]  /*09d0*/  SHFL.IDX PT, R2, R64, RZ, 0x1f ;  /* 0x00001fff40027589 */ /* 0x000ea200000e0000 */
[----:B------:R-:W-:Y:S01]  /*09e0*/  NOP ;  /* 0x0000000000007918 */ /* 0x000fe20000000000 */
[----:B--2---:R-:W-:-:S13]  /*09f0*/  ISETP.NE.AND P0, PT, R2, 0x4, PT ;  /* 0x000000040200780c */ /* 0x004fda0003f05270 */
[----:B------:R-:W-:Y:S05]  /*0a00*/  @P0 BRA `(.L_x_13) ;  /* 0x00000000004c0947 */ /* 0x000fea0003800000 */
[----:B-1----:R-:W1:Y:S01]  /*0a10*/  S2UR UR6, SR_CgaCtaId ;  /* 0x00000000000679c3 */ /* 0x002e620000008800 */
[----:B------:R-:W-:Y:S01]  /*0a20*/  UMOV UR4, 0x3a0 ;  /* 0x000003a000047882 */ /* 0x000fe20000000000 */
[----:B------:R-:W-:Y:S01]  /*0a30*/  UMOV UR5, 0x400 ;  /* 0x0000040000057882 */ /* 0x000fe20000000000 */
[----:B------:R-:W-:Y:S01]  /*0a40*/  USEL UR4, UR4, 0x320, UP3 ;  /* 0x0000032004047887 */ /* 0x000fe20009800000 */
[----:B------:R-:W-:Y:S01]  /*0a50*/  UMOV UR8, 0x1 ;  /* 0x0000000100087882 */ /* 0x000fe20000000000 */
[----:B------:R-:W-:Y:S01]  /*0a60*/  ELECT P0, URZ, PT ;  /* 0x0000000000ff782f */ /* 0x000fe20003800000 */
[----:B------:R-:W-:-:S04]  /*0a70*/  UIADD3 UR8, UPT, UPT, -UR8, 0x100000, URZ ;  /* 0x0010000008087890 */ /* 0x000fc8000fffe1ff */
[----:B------:R-:W-:Y:S02]  /*0a80*/  USHF.L.U32 UR9, UR8, 0xb, URZ ;  /* 0x0000000b08097899 */ /* 0x000fe400080006ff */
[----:B------:R-:W-:Y:S02]  /*0a90*/  USHF.L.U32 UR8, UR8, 0x1, URZ ;  /* 0x0000000108087899 */ /* 0x000fe400080006ff */
[----:B-1----:R-:W-:Y:S02]  /*0aa0*/  ULEA UR6, UR6, UR5, 0x18 ;  /* 0x0000000506067291 */ /* 0x002fe4000f8ec0ff */
[----:B------:R-:W-:-:S04]  /*0ab0*/  UIADD3 UR4, UPT, UPT, -UR4, 0x100000, URZ ;  /* 0x0010000004047890 */ /* 0x000fc8000fffe1ff */
[----:B------:R-:W-:Y:S02]  /*0ac0*/  USHF.L.U32 UR5, UR4, 0xb, URZ ;  /* 0x0000000b04057899 */ /* 0x000fe400080006ff */
[----:B------:R-:W-:Y:S01]  /*0ad0*/  USHF.L.U32 UR4, UR4, 0x1, URZ ;  /* 0x0000000104047899 */ /* 0x000fe200080006ff */
[----:B------:R-:W1:Y:S03]  /*0ae0*/  FENCE.VIEW.ASYNC.S ;  /* 0x00000000000073c6 */ /* 0x000e660000000000 */
[----:B-1----:R2:W1:Y:S08]  /*0af0*/  SYNCS.EXCH.64 URZ, [UR6+0xd0], UR8 ;  /* 0x0000d00806ff75b2 */ /* 0x0024700008000100 */
[----:B------:R2:W1:Y:S01]  /*0b00*/  SYNCS.EXCH.64 URZ, [UR6+0xe0], UR4 ;  /* 0x0000e00406ff75b2 */ /* 0x0004620008000100 */
[----:B------:R2:W1:Y:S01]  /*0b10*/  SYNCS.EXCH.64 URZ, [UR6+0xd8], UR8 ;  /* 0x0000d80806ff75b2 */ /* 0x0004620008000100 */
[----:B------:R2:W1:Y:S02]  /*0b20*/  SYNCS.EXCH.64 URZ, [UR6+0xe8], UR4 ;  /* 0x0000e80406ff75b2 */ /* 0x0004640008000100 */
[----:B--2---:R-:W-:Y:S01]  /*0b30*/  NOP ;  /* 0x0000000000007918 */ /* 0x004fe20000000000 */
.L_x_13:
[----:B------:R-:W2:Y:S01]  /*0b40*/  SHFL.IDX PT, R2, R64, RZ, 0x1f ;  /* 0x00001fff40027589 */ /* 0x000ea200000e0000 */
[----:B------:R-:W-:Y:S01]  /*0b50*/  NOP ;  /* 0x0000000000007918 */ /* 0x000fe20000000000 */
[----:B--2---:R-:W-:-:S13]  /*0b60*/  ISETP.NE.AND P0, PT, R2, 0x5, PT ;  /* 0x000000050200780c */ /* 0x004fda0003f05270 */
[----:B------:R-:W-:Y:S05]  /*0b70*/  @P0 BRA `(.L_x_14) ;  /* 0x0000000000580947 */ /* 0x000fea0003800000 */
[----:B-1----:R-:W1:Y:S01]  /*0b80*/  S2UR UR4, SR_CgaCtaId ;  /* 0x00000000000479c3 */ /* 0x002e620000008800 */
        /* <DEDUP_REMOVED lines=19> */
[----:B------:R2:W1:Y:S02]  /*0cc0*/  SYNCS.EXCH.64 URZ, [UR4+0x128], UR6 ;  /* 0x0001280604ff75b2 */ /* 0x0004640008000100 */
[----:B--2---:R-:W-:Y:S01]  /*0cd0*/  NOP ;  /* 0x0000000000007918 */ /* 0x004fe20000000000 */
.L_x_14:
[----:B------:R-:W2:Y:S01]  /*0ce0*/  SHFL.IDX PT, R2, R64, RZ, 0x1f ;  /* 0x00001fff40027589 */ /* 0x000ea200000e0000 */
[----:B------:R-:W-:Y:S01]  /*0cf0*/  NOP ;  /* 0x0000000000007918 */ /* 0x000fe20000000000 */
[----:B--2---:R-:W-:-:S13]  /*0d00*/  ISETP.NE.AND P0, PT, R2, 0x3, PT ;  /* 0x000000030200780c */ /* 0x004fda0003f05270 */
[----:B------:R-:W-:Y:S05]  /*0d10*/  @P0 BRA `(.L_x_15) ;  /* 0x0000000000380947 */ /* 0x000fea0003800000 */
[----:B------:R-:W2:Y:S01]  /*0d20*/  S2UR UR5, SR_CgaCtaId ;  /* 0x00000000000579c3 */ /* 0x000ea20000008800 */
[----:B-1----:R-:W-:Y:S01]  /*0d30*/  UMOV UR4, 0x400 ;  /* 0x0000040000047882 */ /* 0x002fe20000000000 */
[----:B------:R-:W-:Y:S01]  /*0d40*/  UMOV UR6, 0x20 ;  /* 0x0000002000067882 */ /* 0x000fe20000000000 */
[----:B------:R-:W-:Y:S01]  /*0d50*/  ELECT P0, URZ, PT ;  /* 0x0000000000ff782f */ /* 0x000fe20003800000 */
[----:B------:R-:W-:-:S04]  /*0d60*/  UIADD3 UR6, UPT, UPT, -UR6, 0x100000, URZ ;  /* 0x0010000006067890 */ /* 0x000fc8000fffe1ff */
[----:B------:R-:W-:Y:S02]  /*0d70*/  USHF.L.U32 UR7, UR6, 0xb, URZ ;  /* 0x0000000b06077899 */ /* 0x000fe400080006ff */
[----:B------:R-:W-:Y:S02]  /*0d80*/  USHF.L.U32 UR6, UR6, 0x1, URZ ;  /* 0x0000000106067899 */ /* 0x000fe400080006ff */
[----:B--2---:R-:W-:Y:S01]  /*0d90*/  ULEA UR4, UR5, UR4, 0x18 ;  /* 0x0000000405047291 */ /* 0x004fe2000f8ec0ff */
[----:B------:R-:W1:Y:S11]  /*0da0*/  FENCE.VIEW.ASYNC.S ;  /* 0x00000000000073c6 */ /* 0x000e760000000000 */
[----:B-1----:R2:W1:Y:S01]  /*0db0*/  SYNCS.EXCH.64 URZ, [UR4+0x130], UR6 ;  /* 0x0001300604ff75b2 */ /* 0x0024620008000100 */
[----:B------:R2:W1:Y:S01]  /*0dc0*/  SYNCS.EXCH.64 URZ, [UR4+0x140], UR6 ;  /* 0x0001400604ff75b2 */ /* 0x0004620008000100 */
[----:B------:R2:W1:Y:S01]  /*0dd0*/  SYNCS.EXCH.64 URZ, [UR4+0x138], UR6 ;  /* 0x0001380604ff75b2 */ /* 0x0004620008000100 */
[----:B------:R2:W1:Y:S02]  /*0de0*/  SYNCS.EXCH.64 URZ, [UR4+0x148], UR6 ;  /* 0x0001480604ff75b2 */ /* 0x0004640008000100 */
[----:B--2---:R-:W-:Y:S01]  /*0df0*/  NOP ;  /* 0x0000000000007918 */ /* 0x004fe20000000000 */
.L_x_15:
[----:B-1----:R-:W1:Y:S01]  /*0e00*/  LDCU UR4, c[0x0][0x36c] ;  /* 0x00006d80ff0477ac */ /* 0x002e620008000800 */
[----:B------:R-:W-:Y:S01]  /*0e10*/  ISETP.NE.OR P3, PT, R0, 0x2, !P3 ;  /* 0x000000020000780c */ /* 0x000fe20005f65670 */
[----:B------:R-:W-:Y:S01]  /*0e20*/  NOP ;  /* 0x0000000000007918 */ /* 0x000fe20000000000 */
[----:B------:R-:W-:Y:S01]  /*0e30*/  LOP3.LUT R0, R76, 0x1f, RZ, 0xc0, !PT ;  /* 0x0000001f4c007812 */ /* 0x000fe200078ec0ff */
[----:B------:R-:W-:Y:S02]  /*0e40*/  UISETP.NE.AND UP4, UPT, UR18, 0x2, UPT ;  /* 0x000000021200788c */ /* 0x000fe4000bf85270 */
[----:B------:R-:W-:Y:S02]  /*0e50*/  UISETP.NE.AND UP5, UPT, UR18, URZ, UPT ;  /* 0x000000ff1200728c */ /* 0x000fe4000bfa5270 */
[----:B-1----:R-:W-:-:S09]  /*0e60*/  UISETP.EQ.U32.AND UP6, UPT, UR4, 0x1, UPT ;  /* 0x000000010400788c */ /* 0x002fd2000bfc2070 */
[----:B------:R-:W-:Y:S05]  /*0e70*/  BRA.U !UP6, `(.L_x_16) ;  /* 0x000000010e087547 */ /* 0x000fea000b800000 */
[----:B---34-:R-:W-:Y:S01]  /*0e80*/  UCGABAR_ARV ;  /* 0x00000000000079c7 */ /* 0x018fe20008000000 */
[----:B------:R-:W-:Y:S05]  /*0e90*/  BRA `(.L_x_17) ;  /* 0x0000000000047947 */ /* 0x000fea0003800000 */
.L_x_16:
[----:B---34-:R-:W-:Y:S01]  /*0ea0*/  NOP ;  /* 0x0000000000007918 */ /* 0x018fe20000000000 */
.L_x_17:
[----:B------:R-:W1:Y:S01]  /*0eb0*/  S2UR UR30, SR_CTAID.X ;  /* 0x00000000001e79c3 */ /* 0x000e620000002500 */
[----:B------:R-:W-:-:S05]  /*0ec0*/  CS2R.32 R66, SR_CgaSize ;  /* 0x0000000000427805 */ /* 0x000fca0000008a00 */
[----:B------:R-:W-:-:S05]  /*0ed0*/  IMAD R66, R66, -0xa0, RZ ;  /* 0xffffff6042427824 */ /* 0x000fca00078e02ff */
[----:B------:R-:W-:-:S14]  /*0ee0*/  R2UR UR5, R66 ;  /* 0x00000000420572ca */ /* 0x000fdc00000e0000 */
[----:B------:R-:W2:Y:S01]  /*0ef0*/  LDCU UR5, c[0x0][UR5+0x2b0] ;  /* 0x00005600050577ac */ /* 0x000ea20008000800 */
[----:B------:R-:W-:-:S05]  /*0f00*/  CS2R.32 R66, SR_CgaSize ;  /* 0x0000000000427805 */ /* 0x000fca0000008a00 */
[----:B------:R-:W-:-:S05]  /*0f10*/  IMAD R66, R66, -0xa0, RZ ;  /* 0xffffff6042427824 */ /* 0x000fca00078e02ff */
[----:B------:R-:W-:-:S14]  /*0f20*/  R2UR UR4, R66 ;  /* 0x00000000420472ca */ /* 0x000fdc00000e0000 */
[----:B------:R-:W3:Y:S01]  /*0f30*/  LDCU UR4, c[0x0][UR4+0x2b4] ;  /* 0x00005680040477ac */ /* 0x000ee20008000800 */
[----:B------:R-:W4:Y:S01]  /*0f40*/  S2UR UR31, SR_CTAID.Y ;  /* 0x00000000001f79c3 */ /* 0x000f220000002600 */
[----:B------:R-:W-:-:S05]  /*0f50*/  CS2R.32 R66, SR_CgaSize ;  /* 0x0000000000427805 */ /* 0x000fca0000008a00 */
[----:B------:R-:W-:-:S05]  /*0f60*/  IMAD R66, R66, -0xa0, RZ ;  /* 0xffffff6042427824 */ /* 0x000fca00078e02ff */
[----:B------:R-:W-:-:S14]  /*0f70*/  R2UR UR7, R66 ;  /* 0x00000000420772ca */ /* 0x000fdc00000e0000 */
[----:B------:R-:W3:Y:S01]  /*0f80*/  LDCU UR7, c[0x0][UR7+0x2a0] ;  /* 0x00005400070777ac */ /* 0x000ee20008000800 */
[----:B------:R-:W-:-:S05]  /*0f90*/  CS2R.32 R66, SR_CgaSize ;  /* 0x0000000000427805 */ /* 0x000fca0000008a00 */
[----:B------:R-:W-:-:S05]  /*0fa0*/  IMAD R66, R66, -0xa0, RZ ;  /* 0xffffff6042427824 */ /* 0x000fca00078e02ff */
[----:B------:R-:W-:-:S14]  /*0fb0*/  R2UR UR8, R66 ;  /* 0x00000000420872ca */ /* 0x000fdc00000e0000 */
[----:B------:R-:W3:Y:S01]  /*0fc0*/  LDCU UR8, c[0x0][UR8+0x2a4] ;  /* 0x00005480080877ac */ /* 0x000ee20008000800 */
[----:B------:R-:W3:Y:S01]  /*0fd0*/  S2UR UR9, SR_CgaCtaId ;  /* 0x00000000000979c3 */ /* 0x000ee20000008800 */
[----:B------:R-:W3:Y:S01]  /*0fe0*/  LDCU UR19, c[0x0][0xb24] ;  /* 0x00016480ff1377ac */ /* 0x000ee20008000800 */
[----:B------:R-:W3:Y:S01]  /*0ff0*/  LDCU UR42, c[0x0][0xb24] ;  /* 0x00016480ff2a77ac */ /* 0x000ee20008000800 */
[----:B-1----:R-:W-:Y:S01]  /*1000*/  I2FP.F32.U32 R3, UR30 ;  /* 0x0000001e00037c45 */ /* 0x002fe20008201000 */
[----:B------:R-:W1:Y:S04]  /*1010*/  LDCU UR22, c[0x0][0xb30] ;  /* 0x00016600ff1677ac */ /* 0x000e680008000800 */
[----:B--2---:R-:W-:Y:S01]  /*1020*/  FMUL R3, R3, UR5 ;  /* 0x0000000503037c20 */ /* 0x004fe20008400000 */
[----:B----4-:R-:W-:-:S05]  /*1030*/  I2FP.F32.U32 R2, UR31 ;  /* 0x0000001f00027c45 */ /* 0x010fca0008201000 */
[----:B------:R-:W2:Y:S01]  /*1040*/  F2I.U32.TRUNC.NTZ R3, R3 ;  /* 0x0000000300037305 */ /* 0x000ea2000020f000 */
[----:B---3--:R-:W-:Y:S01]  /*1050*/  FMUL R2, R2, UR4 ;  /* 0x0000000402027c20 */ /* 0x008fe20008400000 */
[----:B------:R-:W-:-:S06]  /*1060*/  USHF.L.U32 UR28, UR9, 0xa, URZ ;  /* 0x0000000a091c7899 */ /* 0x000fcc00080006ff */
[----:B------:R-:W3:Y:S01]  /*1070*/  F2I.U32.TRUNC.NTZ R2, R2 ;  /* 0x0000000200027305 */ /* 0x000ee2000020f000 */
[----:B------:R-:W-:Y:S01]  /*1080*/  ULOP3.LUT UR28, UR28, 0xc00, URZ, 0xc0, !UPT ;  /* 0x00000c001c1c7892 */ /* 0x000fe2000f8ec0ff */
[----:B--2---:R-:W-:Y:S02]  /*1090*/  R2UR UR4, R3 ;  /* 0x00000000030472ca */ /* 0x004fe400000e0000 */
[----:B---3--:R-:W-:Y:S02]  /*10a0*/  R2UR UR6, R2 ;  /* 0x00000000020672ca */ /* 0x008fe400000e0000 */
[----:B------:R-:W-:-:S09]  /*10b0*/  PRMT R2, RZ, 0x7610, R2 ;  /* 0x00007610ff027816 */ /* 0x000fd20000000002 */
[----:B------:R-:W-:-:S04]  /*10c0*/  UIADD3 UR5, UPT, UPT, -UR4, URZ, URZ ;  /* 0x000000ff04057290 */ /* 0x000fc8000fffe1ff */
[----:B------:R-:W-:Y:S02]  /*10d0*/  UIMAD UR5, UR7, UR5, UR30 ;  /* 0x00000005070572a4 */ /* 0x000fe4000f8e021e */
[----:B------:R-:W-:-:S04]  /*10e0*/  UIADD3 UR4, UPT, UPT, -UR6, URZ, URZ ;  /* 0x000000ff06047290 */ /* 0x000fc8000fffe1ff */
[----:B------:R-:W-:Y:S01]  /*10f0*/  IMAD.U32 R66, RZ, RZ, UR5 ;  /* 0x00000005ff427e24 */ /* 0x000fe2000f8e00ff */
[----:B------:R-:W-:-:S06]  /*1100*/  UIMAD UR4, UR8, UR4, UR31 ;  /* 0x00000004080472a4 */ /* 0x000fcc000f8e021f */
[----:B------:R-:W-:Y:S01]  /*1110*/  IMAD.U32 R65, RZ, RZ, UR4 ;  /* 0x00000004ff417e24 */ /* 0x000fe2000f8e00ff */
[----:B-1----:R-:W-:Y:S06]  /*1120*/  BRA.U UP5, `(.L_x_18) ;  /* 0x0000000105487547 */ /* 0x002fec000b800000 */
[----:B------:R-:W-:Y:S02]  /*1130*/  R2UR UR4, R65 ;  /* 0x00000000410472ca */ /* 0x000fe400000e0000 */
[----:B------:R-:W-:-:S11]  /*1140*/  R2UR UR8, R66 ;  /* 0x00000000420872ca */ /* 0x000fd600000e0000 */
[----:B------:R-:W-:Y:S02]  /*1150*/  UISETP.NE.AND UP0, UPT, UR4, URZ, UPT ;  /* 0x000000ff0400728c */ /* 0x000fe4000bf05270 */
[----:B------:R-:W-:Y:S02]  /*1160*/  UISETP.NE.AND UP2, UPT, UR8, 0x1, UPT ;  /* 0x000000010800788c */ /* 0x000fe4000bf45270 */
[----:B------:R-:W-:-:S04]  /*1170*/  UISETP.EQ.OR UP0, UPT, UR8, URZ, !UP0 ;  /* 0x000000ff0800728c */ /* 0x000fc8000c702670 */
[----:B------:R-:W-:Y:S02]  /*1180*/  USEL UR7, URZ, 0x1, !UP0 ;  /* 0x00000001ff077887 */ /* 0x000fe4000c000000 */
[----:B------:R-:W-:-:S04]  /*1190*/  UISETP.NE.AND UP0, UPT, UR4, URZ, UPT ;  /* 0x000000ff0400728c */ /* 0x000fc8000bf05270 */
[----:B------:R-:W-:-:S04]  /*11a0*/  USEL UR4, URZ, 0x2, UP0 ;  /* 0x00000002ff047887 */ /* 0x000fc80008000000 */
[----:B------:R-:W-:Y:S02]  /*11b0*/  USEL UR6, UR4, 0x2, UP2 ;  /* 0x0000000204067887 */ /* 0x000fe40009000000 */
[----:B------:R-:W-:Y:S02]  /*11c0*/  USEL UR4, URZ, 0x4, UP0 ;  /* 0x00000004ff047887 */ /* 0x000fe40008000000 */
[----:B------:R-:W-:-:S04]  /*11d0*/  UISETP.NE.AND UP2, UPT, UR8, 0x2, UPT ;  /* 0x000000020800788c */ /* 0x000fc8000bf45270 */
[----:B------:R-:W-:Y:S02]  /*11e0*/  USEL UR5, UR4, 0x4, UP2 ;  /* 0x0000000404057887 */ /* 0x000fe40009000000 */
[----:B------:R-:W-:Y:S02]  /*11f0*/  USEL UR4, URZ, 0x8, UP0 ;  /* 0x00000008ff047887 */ /* 0x000fe40008000000 */
[----:B------:R-:W-:Y:S02]  /*1200*/  UISETP.NE.AND UP0, UPT, UR8, 0x3, UPT ;  /* 0x000000030800788c */ /* 0x000fe4000bf05270 */
[----:B------:R-:W-:Y:S02]  /*1210*/  UIADD3 UR5, UPT, UPT, UR5, UR6, UR7 ;  /* 0x0000000605057290 */ /* 0x000fe4000fffe007 */
[----:B------:R-:W-:-:S04]  /*1220*/  USEL UR4, UR4, 0x8, UP0 ;  /* 0x0000000804047887 */ /* 0x000fc80008000000 */
[----:B------:R-:W-:-:S06]  /*1230*/  UIADD3 UR4, UPT, UPT, UR5, UR4, URZ ;  /* 0x0000000405047290 */ /* 0x000fcc000fffe0ff */
[----:B------:R-:W-:-:S07]  /*1240*/  IMAD.U32 R2, RZ, RZ, UR4 ;  /* 0x00000004ff027e24 */ /* 0x000fce000f8e00ff */
.L_x_18:
[----:B------:R-:W1:Y:S01]  /*1250*/  S2UR UR36, SR_CTAID.Z ;  /* 0x00000000002479c3 */ /* 0x000e620000002700 */
[----:B------:R-:W-:-:S09]  /*1260*/  UISETP.GE.AND UP0, UPT, UR19, 0x1, UPT ;  /* 0x000000011300788c */ /* 0x000fd2000bf06270 */
[----:B------:R-:W-:Y:S05]  /*1270*/  BRA.U !UP0, `(.L_x_19) ;  /* 0x0000000108d47547 */ /* 0x000fea000b800000 */
[----:B------:R-:W2:Y:S01]  /*1280*/  LDCU.128 UR12, c[0x0][0xb10] ;  /* 0x00016200ff0c77ac */ /* 0x000ea20008000c00 */
[----:B------:R-:W3:Y:S01]  /*1290*/  LDCU UR20, c[0x0][0xb0c] ;  /* 0x00016180ff1477ac */ /* 0x000ee20008000800 */
[----:B------:R-:W4:Y:S01]  /*12a0*/  LDCU UR6, c[0x0][0x370] ;  /* 0x00006e00ff0677ac */ /* 0x000f220008000800 */
[----:B------:R-:W1:Y:S01]  /*12b0*/  LDCU UR7, c[0x0][0x374] ;  /* 0x00006e80ff0777ac */ /* 0x000e620008000800 */
[----:B------:R-:W1:Y:S01]  /*12c0*/  LDCU UR21, c[0x0][0xb20] ;  /* 0x00016400ff1577ac */ /* 0x000e620008000800 */
[----:B--2---:R-:W-:Y:S02]  /*12d0*/  UIMAD.WIDE.U32 UR4, UR30, UR12, URZ ;  /* 0x0000000c1e0472a5 */ /* 0x004fe4000f8e00ff */
[----:B---3--:R-:W-:Y:S01]  /*12e0*/  UISETP.NE.AND UP0, UPT, UR20, 0x1, UPT ;  /* 0x000000011400788c */ /* 0x008fe2000bf05270 */
[----:B------:R-:W2:Y:S01]  /*12f0*/  LDCU.64 UR8, c[0x0][0xb28] ;  /* 0x00016500ff0877ac */ /* 0x000ea20008000a00 */
[----:B----4-:R-:W-:-:S03]  /*1300*/  UIMAD.WIDE.U32 UR10, UR6, UR12, URZ ;  /* 0x0000000c060a72a5 */ /* 0x010fc6000f8e00ff */
[----:B------:R-:W-:Y:S01]  /*1310*/  UMOV UR4, UR5 ;  /* 0x0000000500047c82 */ /* 0x000fe20008000000 */
[----:B------:R-:W-:Y:S02]  /*1320*/  UISETP.NE.AND UP2, UPT, UR19, 0x1, UPT ;  /* 0x000000011300788c */ /* 0x000fe4000bf45270 */
[----:B------:R-:W-:Y:S01]  /*1330*/  USHF.R.U32.HI UR4, URZ, UR13, UR4 ;  /* 0x0000000dff047299 */ /* 0x000fe20008011604 */
[----:B------:R-:W-:Y:S01]  /*1340*/  UMOV UR10, UR11 ;  /* 0x0000000b000a7c82 */ /* 0x000fe20008000000 */
[----:B------:R-:W-:Y:S02]  /*1350*/  UIMAD.WIDE.U32 UR16, UR31, UR15, URZ ;  /* 0x0000000f1f1072a5 */ /* 0x000fe4000f8e00ff */
[----:B------:R-:W-:Y:S02]  /*1360*/  USEL UR5, UR30, UR4, !UP0 ;  /* 0x000000041e057287 */ /* 0x000fe4000c000000 */
[----:B------:R-:W-:Y:S02]  /*1370*/  @UP0 USHF.R.U32.HI UR6, URZ, UR13, UR10 ;  /* 0x0000000dff060299 */ /* 0x000fe4000801160a */
[----:B------:R-:W-:-:S02]  /*1380*/  UISETP.NE.AND UP0, UPT, UR14, 0x1, UPT ;  /* 0x000000010e00788c */ /* 0x000fc4000bf05270 */
[----:B-1----:R-:W-:Y:S02]  /*1390*/  UIMAD.WIDE.U32 UR10, UR7, UR15, URZ ;  /* 0x0000000f070a72a5 */ /* 0x002fe4000f8e00ff */
[----:B--2---:R-:W-:Y:S01]  /*13a0*/  UIMAD.WIDE.U32 UR12, UR6, UR8, URZ ;  /* 0x00000008060c72a5 */ /* 0x004fe2000f8e00ff */
[----:B------:R-:W-:Y:S02]  /*13b0*/  UMOV UR4, UR17 ;  /* 0x0000001100047c82 */ /* 0x000fe40008000000 */
[----:B------:R-:W-:Y:S02]  /*13c0*/  USHF.R.U32.HI UR4, URZ, UR21, UR4 ;  /* 0x00000015ff047299 */ /* 0x000fe40008011604 */
[----:B------:R-:W-:Y:S02]  /*13d0*/  UMOV UR10, UR11 ;  /* 0x0000000b000a7c82 */ /* 0x000fe40008000000 */
[----:B------:R-:W-:Y:S01]  /*13e0*/  UMOV UR12, UR13 ;  /* 0x0000000d000c7c82 */ /* 0x000fe20008000000 */
[----:B------:R-:W-:-:S02]  /*13f0*/  @UP0 USHF.R.U32.HI UR7, URZ, UR21, UR10 ;  /* 0x00000015ff070299 */ /* 0x000fc4000801160a */
[----:B------:R-:W-:Y:S02]  /*1400*/  USEL UR4, UR31, UR4, !UP0 ;  /* 0x000000041f047287 */ /* 0x000fe4000c000000 */
[----:B------:R-:W-:Y:S02]  /*1410*/  UIMAD.WIDE.U32 UR10, UR7, UR8, URZ ;  /* 0x00000008070a72a5 */ /* 0x000fe4000f8e00ff */
[----:B------:R-:W-:Y:S02]  /*1420*/  @UP2 USHF.R.U32.HI UR6, URZ, UR9, UR12 ;  /* 0x00000009ff062299 */ /* 0x000fe4000801160c */
[----:B------:R-:W-:-:S03]  /*1430*/  UIMAD.WIDE.U32 UR12, UR4, UR8, URZ ;  /* 0x00000008040c72a5 */ /* 0x000fc6000f8e00ff */
[----:B------:R-:W-:Y:S02]  /*1440*/  UMOV UR10, UR11 ;  /* 0x0000000b000a7c82 */ /* 0x000fe40008000000 */
[----:B------:R-:W-:Y:S02]  /*1450*/  @UP2 USHF.R.U32.HI UR7, URZ, UR9, UR10 ;  /* 0x00000009ff072299 */ /* 0x000fe4000801160a */
[----:B------:R-:W-:Y:S02]  /*1460*/  UIMAD UR10, UR6, UR19, URZ ;  /* 0x00000013060a72a4 */ /* 0x000fe4000f8e02ff */
[----:B------:R-:W-:-:S04]  /*1470*/  UIMAD UR7, UR7, UR19, URZ ;  /* 0x00000013070772a4 */ /* 0x000fc8000f8e02ff */
[----:B------:R-:W-:-:S03]  /*1480*/  UISETP.GE.AND UP0, UPT, UR4, UR7, UPT ;  /* 0x000000070400728c */ /* 0x000fc6000bf06270 */
[----:B------:R-:W-:Y:S01]  /*1490*/  UMOV UR7, UR13 ;  /* 0x0000000d00077c82 */ /* 0x000fe20008000000 */
[----:B------:R-:W-:Y:S02]  /*14a0*/  UISETP.GE.OR UP0, UPT, UR5, UR10, UP0 ;  /* 0x0000000a0500728c */ /* 0x000fe40008706670 */
[----:B------:R-:W-:Y:S02]  /*14b0*/  UIMAD.WIDE.U32 UR10, UR5, UR8, URZ ;  /* 0x00000008050a72a5 */ /* 0x000fe4000f8e00ff */
[----:B------:R-:W-:Y:S02]  /*14c0*/  USHF.R.U32.HI UR7, URZ, UR9, UR7 ;  /* 0x00000009ff077299 */ /* 0x000fe40008011607 */
[----:B------:R-:W-:Y:S02]  /*14d0*/  UIADD3 UR10, UPT, UPT, -UR4, URZ, URZ ;  /* 0x000000ff040a7290 */ /* 0x000fe4000fffe1ff */
[----:B------:R-:W-:Y:S02]  /*14e0*/  USEL UR7, UR4, UR7, !UP2 ;  /* 0x0000000704077287 */ /* 0x000fe4000d000000 */
[----:B------:R-:W-:Y:S01]  /*14f0*/  UIMAD UR10, UR14, UR10, UR31 ;  /* 0x0000000a0e0a72a4 */ /* 0x000fe2000f8e021f */
[----:B------:R-:W-:Y:S01]  /*1500*/  @!UP0 UMOV UR8, UR11 ;  /* 0x0000000b00088c82 */ /* 0x000fe20008000000 */
[----:B------:R-:W-:-:S02]  /*1510*/  UIADD3 UR11, UPT, UPT, -UR5, URZ, URZ ;  /* 0x000000ff050b7290 */ /* 0x000fc4000fffe1ff */
[----:B------:R-:W-:Y:S02]  /*1520*/  @!UP0 USHF.R.U32.HI UR8, URZ, UR9, UR8 ;  /* 0x00000009ff088299 */ /* 0x000fe40008011608 */
[----:B------:R-:W-:Y:S02]  /*1530*/  UIADD3 UR9, UPT, UPT, -UR7, URZ, URZ ;  /* 0x000000ff07097290 */ /* 0x000fe4000fffe1ff */
[----:B------:R-:W-:Y:S02]  /*1540*/  @!UP0 USEL UR8, UR5, UR8, !UP2 ;  /* 0x0000000805088287 */ /* 0x000fe4000d000000 */
[----:B------:R-:W-:Y:S02]  /*1550*/  UIMAD UR9, UR19, UR9, UR4 ;  /* 0x00000009130972a4 */ /* 0x000fe4000f8e0204 */
[----:B------:R-:W-:Y:S02]  /*1560*/  @!UP0 UIADD3 UR7, UPT, UPT, UR7, -UR8, URZ ;  /* 0x8000000807078290 */ /* 0x000fe4000fffe0ff */
[----:B------:R-:W-:-:S02]  /*1570*/  @!UP0 UIMAD UR6, UR9, UR6, UR8 ;  /* 0x00000006090682a4 */ /* 0x000fc4000f8e0208 */
[----:B------:R-:W-:Y:S02]  /*1580*/  @!UP0 UIMAD UR4, UR7, UR19, UR5 ;  /* 0x00000013070482a4 */ /* 0x000fe4000f8e0205 */
[----:B------:R-:W-:Y:S02]  /*1590*/  UIMAD UR30, UR20, UR11, UR30 ;  /* 0x0000000b141e72a4 */ /* 0x000fe4000f8e021e */
[----:B------:R-:W-:Y:S01]  /*15a0*/  UIMAD UR31, UR4, UR14, UR10 ;  /* 0x0000000e041f72a4 */ /* 0x000fe2000f8e020a */
[----:B------:R-:W-:Y:S02]  /*15b0*/  @!UP0 UMOV UR5, UR6 ;  /* 0x0000000600058c82 */ /* 0x000fe40008000000 */
[----:B------:R-:W-:-:S12]  /*15c0*/  UIMAD UR30, UR5, UR20, UR30 ;  /* 0x00000014051e72a4 */ /* 0x000fd8000f8e021e */
.L_x_19:
[----:B------:R-:W-:-:S09]  /*15d0*/  UISETP.NE.AND UP0, UPT, UR22, 0x1, UPT ;  /* 0x000000011600788c */ /* 0x000fd2000bf05270 */
[----:B------:R-:W-:Y:S05]  /*15e0*/  BRA.U UP0, `(.L_x_20) ;  /* 0x0000000100407547 */ /* 0x000fea000b800000 */
[----:B------:R-:W2:Y:S01]  /*15f0*/  LDCU.128 UR8, c[0x0][0xb10] ;  /* 0x00016200ff0877ac */ /* 0x000ea20008000c00 */
[----:B------:R-:W3:Y:S01]  /*1600*/  LDCU UR12, c[0x0][0xb0c] ;  /* 0x00016180ff0c77ac */ /* 0x000ee20008000800 */
[----:B------:R-:W4:Y:S01]  /*1610*/  LDCU UR13, c[0x0][0xb20] ;  /* 0x00016400ff0d77ac */ /* 0x000f220008000800 */
[----:B--2---:R-:W-:Y:S02]  /*1620*/  UIMAD.WIDE.U32 UR4, UR30, UR8, URZ ;  /* 0x000000081e0472a5 */ /* 0x004fe4000f8e00ff */
[----:B------:R-:W-:Y:S02]  /*1630*/  UIMAD.WIDE.U32 UR6, UR31, UR11, URZ ;  /* 0x0000000b1f0672a5 */ /* 0x000fe4000f8e00ff */
[----:B---3--:R-:W-:Y:S02]  /*1640*/  UISETP.NE.AND UP0, UPT, UR12, 0x1, UPT ;  /* 0x000000010c00788c */ /* 0x008fe4000bf05270 */
[----:B------:R-:W-:-:S03]  /*1650*/  USHF.R.U32.HI UR5, URZ, UR9, UR5 ;  /* 0x00000009ff057299 */ /* 0x000fc60008011605 */
[----:B------:R-:W-:Y:S01]  /*1660*/  UMOV UR4, UR7 ;  /* 0x0000000700047c82 */ /* 0x000fe20008000000 */
[----:B------:R-:W-:Y:S02]  /*1670*/  USEL UR5, UR30, UR5, !UP0 ;  /* 0x000000051e057287 */ /* 0x000fe4000c000000 */
[----:B------:R-:W-:Y:S02]  /*1680*/  UISETP.NE.AND UP0, UPT, UR10, 0x1, UPT ;  /* 0x000000010a00788c */ /* 0x000fe4000bf05270 */
[----:B----4-:R-:W-:-:S04]  /*1690*/  USHF.R.U32.HI UR4, URZ, UR13, UR4 ;  /* 0x0000000dff047299 */ /* 0x010fc80008011604 */
[----:B------:R-:W-:-:S04]  /*16a0*/  USEL UR4, UR31, UR4, !UP0 ;  /* 0x000000041f047287 */ /* 0x000fc8000c000000 */
[----:B------:R-:W-:Y:S02]  /*16b0*/  UIADD3 UR6, UPT, UPT, UR5, -UR4, URZ ;  /* 0x8000000405067290 */ /* 0x000fe4000fffe0ff */
[----:B------:R-:W-:Y:S02]  /*16c0*/  UIADD3 UR4, UPT, UPT, -UR5, UR4, URZ ;  /* 0x0000000405047290 */ /* 0x000fe4000fffe1ff */
[----:B------:R-:W-:Y:S02]  /*16d0*/  UIMAD UR31, UR6, UR10, UR31 ;  /* 0x0000000a061f72a4 */ /* 0x000fe4000f8e021f */
[----:B------:R-:W-:-:S12]  /*16e0*/  UIMAD UR30, UR4, UR12, UR30 ;  /* 0x0000000c041e72a4 */ /* 0x000fd8000f8e021e */
.L_x_20:
[----:B------:R-:W-:Y:S01]  /*16f0*/  UISETP.NE.AND UP0, UPT, UR18, 0x2, UPT ;  /* 0x000000021200788c */ /* 0x000fe2000bf05270 */
[----:B------:R-:W-:Y:S09]  /*1700*/  BRA.U !UP6, `(.L_x_21) ;  /* 0x000000010e0c7547 */ /* 0x000ff2000b800000 */
[----:B------:R-:W-:Y:S01]  /*1710*/  UCGABAR_WAIT ;  /* 0x0000000000007dc7 */ /* 0x000fe20008000000 */
[----:B------:R-:W-:Y:S01]  /*1720*/  CCTL.IVALL ;  /* 0x00000000ff00798f */ /* 0x000fe20002000000 */
[----:B------:R-:W-:Y:S05]  /*1730*/  BRA `(.L_x_22) ;  /* 0x0000000000047947 */ /* 0x000fea0003800000 */
.L_x_21:
[----:B------:R-:W-:Y:S06]  /*1740*/  BAR.SYNC.DEFER_BLOCKING 0x0 ;  /* 0x0000000000007b1d */ /* 0x000fec0000010000 */
.L_x_22:
[----:B------:R-:W-:Y:S05]  /*1750*/  BRA.U UP0, `(.L_x_23) ;  /* 0x0000001500587547 */ /* 0x000fea000b800000 */
[----:B------:R-:W2:Y:S01]  /*1760*/  LDCU UR6, c[0x0][0x38c] ;  /* 0x00007180ff0677ac */ /* 0x000ea20008000800 */
[----:B------:R-:W3:Y:S01]  /*1770*/  S2UR UR8, SR_CgaCtaId ;  /* 0x00000000000879c3 */ /* 0x000ee20000008800 */
[----:B------:R-:W-:Y:S01]  /*1780*/  PLOP3.LUT P1, PT, PT, PT, UP3, 0x80, 0x8 ;  /* 0x000000000008781c */ /* 0x000fe20003f2f038 */
[----:B------:R-:W-:Y:S01]  /*1790*/  IMAD.MOV.U32 R12, RZ, RZ, 0x1 ;  /* 0x00000001ff0c7424 */ /* 0x000fe200078e00ff */
[----:B------:R-:W-:Y:S01]  /*17a0*/  UMOV UR7, 0x400 ;  /* 0x0000040000077882 */ /* 0x000fe20000000000 */
[----:B------:R-:W-:Y:S01]  /*17b0*/  UISETP.NE.AND UP1, UPT, UR18, URZ, UPT ;  /* 0x000000ff1200728c */ /* 0x000fe2000bf25270 */
[----:B------:R-:W-:Y:S01]  /*17c0*/  ISETP.EQ.OR P2, PT, R0, RZ, P3 ;  /* 0x000000ff0000720c */ /* 0x000fe20001f42670 */
[----:B------:R-:W-:Y:S01]  /*17d0*/  USEL UR24, URZ, 0x1, UP4 ;  /* 0x00000001ff187887 */ /* 0x000fe2000a000000 */
[----:B------:R-:W-:Y:S02]  /*17e0*/  PLOP3.LUT P1, PT, P1, PT, PT, 0x8, 0x80 ;  /* 0x000000000080781c */ /* 0x000fe40000f2e170 */
[----:B------:R-:W-:Y:S01]  /*17f0*/  CS2R R10, SRZ ;  /* 0x00000000000a7805 */ /* 0x000fe2000001ff00 */
[----:B------:R-:W-:Y:S01]  /*1800*/  IMAD.MOV.U32 R9, RZ, RZ, RZ ;  /* 0x000000ffff097224 */ /* 0x000fe200078e00ff */
[----:B------:R-:W4:Y:S01]  /*1810*/  LDCU UR40, c[0x0][0x370] ;  /* 0x00006e00ff2877ac */ /* 0x000f220008000800 */
[----:B------:R-:W-:Y:S01]  /*1820*/  IMAD.MOV.U32 R8, RZ, RZ, 0x1 ;  /* 0x00000001ff087424 */ /* 0x000fe200078e00ff */
[----:B------:R-:W1:Y:S01]  /*1830*/  LDCU.64 UR26, c[0x0][0x348] ;  /* 0x00006900ff1a77ac */ /* 0x000e620008000a00 */
[----:B--2---:R-:W-:-:S02]  /*1840*/  UIADD3 UR5, UPT, UPT, UR6, 0x1f, URZ ;  /* 0x0000001f06057890 */ /* 0x004fc4000fffe0ff */
[----:B------:R-:W-:Y:S02]  /*1850*/  USHF.R.U32.HI UR45, URZ, 0x5, UR28 ;  /* 0x00000005ff2d7899 */ /* 0x000fe4000801161c */
[----:B------:R-:W-:Y:S02]  /*1860*/  USHF.R.S32.HI UR4, URZ, 0x1f, UR5 ;  /* 0x0000001fff047899 */ /* 0x000fe40008011405 */
[----:B---3--:R-:W-:Y:S02]  /*1870*/  ULEA UR7, UR8, UR7, 0x18 ;  /* 0x0000000708077291 */ /* 0x008fe4000f8ec0ff */
[----:B------:R-:W-:Y:S02]  /*1880*/  ULEA.HI UR4, UR4, UR5, URZ, 0x5 ;  /* 0x0000000504047291 */ /* 0x000fe4000f8f28ff */
[----:B------:R-:W-:Y:S02]  /*1890*/  UIADD3 UR5, UPT, UPT, UR6, -0x1, URZ ;  /* 0xffffffff06057890 */ /* 0x000fe4000fffe0ff */
[----:B------:R-:W-:-:S02]  /*18a0*/  USHF.R.S32.HI UR43, URZ, 0x5, UR4 ;  /* 0x00000005ff2b7899 */ /* 0x000fc40008011404 */
[----:B------:R-:W-:Y:S02]  /*18b0*/  UISETP.GE.U32.AND UP2, UPT, UR5, -0x3f, UPT ;  /* 0xffffffc10500788c */ /* 0x000fe4000bf46070 */
[----:B------:R-:W-:Y:S02]  /*18c0*/  UISETP.LT.U32.AND UP0, UPT, UR43, 0x8, UPT ;  /* 0x000000082b00788c */ /* 0x000fe4000bf01070 */
[----:B------:R-:W-:Y:S02]  /*18d0*/  ULEA UR29, UR28, UR7, 0x2 ;  /* 0x000000071c1d7291 */ /* 0x000fe4000f8e10ff */
[----:B------:R-:W-:Y:S02]  /*18e0*/  USEL UR41, UR43, 0x8, UP0 ;  /* 0x000000082b297887 */ /* 0x000fe40008000000 */
[----:B------:R-:W-:Y:S02]  /*18f0*/  UIADD3 UR46, UPT, UPT, UR6, 0x3e, URZ ;  /* 0x0000003e062e7890 */ /* 0x000fe4000fffe0ff */
[----:B------:R-:W-:-:S02]  /*1900*/  UIADD3 UR21, UPT, UPT, UR41, -0x1, URZ ;  /* 0xffffffff29157890 */ /* 0x000fc4000fffe0ff */
[----:B------:R-:W-:Y:S01]  /*1910*/  @UP2 UIADD3 UR21, UPT, UPT, UR41, URZ, URZ ;  /* 0x000000ff29152290 */ /* 0x000fe2000fffe0ff */
[----:B------:R-:W2:Y:S01]  /*1920*/  LDCU UR39, c[0x0][0x374] ;  /* 0x00006e80ff2777ac */ /* 0x000ea20008000800 */
[----:B------:R-:W-:Y:S02]  /*1930*/  USEL UR24, UR24, 0x2, UP1 ;  /* 0x0000000218187887 */ /* 0x000fe40008800000 */
[----:B------:R-:W-:Y:S02]  /*1940*/  UIADD3 UR29, UPT, UPT, UR29, 0x18800, URZ ;  /* 0x000188001d1d7890 */ /* 0x000fe4000fffe0ff */
[----:B------:R-:W-:Y:S02]  /*1950*/  UIADD3 UR44, UPT, UPT, UR43, -UR41, URZ ;  /* 0x800000292b2c7290 */ /* 0x000fe4000fffe0ff */
[----:B------:R-:W-:Y:S01]  /*1960*/  UIADD3 UR21, UPT, UPT, UR21, 0x1, URZ ;  /* 0x0000000115157890 */ /* 0x000fe2000fffe0ff */
[----:B-1--4-:R-:W-:-:S11]  /*1970*/  UMOV UR5, URZ ;  /* 0x000000ff00057c82 */ /* 0x012fd60008000000 */
.L_x_43:
[----:B-1----:R-:W1:Y:S02]  /*1980*/  S2UR UR4, SR_CgaCtaId ;  /* 0x00000000000479c3 */ /* 0x002e640000008800 */
[----:B-1----:R-:W-:-:S09]  /*1990*/  UISETP.NE.AND UP0, UPT, UR4, URZ, UPT ;  /* 0x000000ff0400728c */ /* 0x002fd2000bf05270 */
[----:B------:R-:W-:Y:S05]  /*19a0*/  BRA.U UP0, `(.L_x_24) ;  /* 0x0000000100287547 */ /* 0x000fea000b800000 */
[----:B------:R-:W-:Y:S02]  /*19b0*/  LEA R0, R9, UR7, 0x3 ;  /* 0x0000000709007c11 */ /* 0x000fe4000f8e18ff */
[----:B------:R-:W-:-:S04]  /*19c0*/  SHF.L.U32 R3, R8, 0x1f, RZ ;  /* 0x0000001f08037819 */ /* 0x000fc800000006ff */
[----:B------:R-:W1:Y:S02]  /*19d0*/  SYNCS.PHASECHK.TRANS64.TRYWAIT P0, [R0+URZ+0x140], R3 ;  /* 0x00014003000075a7 */ /* 0x000e6400080011ff */
[----:B-1----:R-:W-:Y:S05]  /*19e0*/  @!P0 BRA `(.L_x_25) ;  /* 0x0000007400048947 */ /* 0x002fea0003800000 */
.L_x_143:
[----:B------:R3:W-:Y:S01]  /*19f0*/  SYNCS.ARRIVE.TRANS64.A1T0 RZ, [R0+URZ+0x130], RZ ;  /* 0x000130ff00ff79a7 */ /* 0x0007e200081000ff */
[----:B------:R-:W-:-:S05]  /*1a00*/  VIADD R9, R9, 0x1 ;  /* 0x0000000109097836 */ /* 0x000fca0000000000 */
[----:B------:R-:W-:-:S04]  /*1a10*/  ISETP.NE.AND P0, PT, R9, 0x2, PT ;  /* 0x000000020900780c */ /* 0x000fc80003f05270 */
[----:B-1----:R-:W-:Y:S02]  /*1a20*/  SEL R3, RZ, 0x1, P0 ;  /* 0x00000001ff037807 */ /* 0x002fe40000000000 */
[----:B------:R-:W-:Y:S02]  /*1a30*/  SEL R9, R9, RZ, P0 ;  /* 0x000000ff09097207 */ /* 0x000fe40000000000 */
[----:B------:R-:W-:-:S07]  /*1a40*/  LOP3.LUT R8, R8, R3, RZ, 0x3c, !PT ;  /* 0x0000000308087212 */ /* 0x000fce00078e3cff */
.L_x_24:
[----:B------:R-:W-:Y:S01]  /*1a50*/  ULEA UR4, UR5, UR7, 0x3 ;  /* 0x0000000705047291 */ /* 0x000fe2000f8e18ff */
[----:B---3--:R-:W-:Y:S01]  /*1a60*/  SHF.L.U32 R0, R12, 0x1f, RZ ;  /* 0x0000001f0c007819 */ /* 0x008fe200000006ff */
[----:B------:R-:W-:Y:S02]  /*1a70*/  UISETP.GE.U32.AND UP0, UPT, UR46, 0x3f, UPT ;  /* 0x0000003f2e00788c */ /* 0x000fe4000bf06070 */
[----:B------:R-:W-:Y:S02]  /*1a80*/  USHF.L.U32 UR35, UR30, 0x6, URZ ;  /* 0x000000061e237899 */ /* 0x000fe400080006ff */
[----:B------:R-:W-:Y:S01]  /*1a90*/  ULEA UR19, UR31, UR45, 0x7 ;  /* 0x0000002d1f137291 */ /* 0x000fe2000f8e38ff */
[----:B------:R-:W-:Y:S02]  /*1aa0*/  UMOV UR13, URZ ;  /* 0x000000ff000d7c82 */ /* 0x000fe40008000000 */
[----:B------:R1:W3:Y:S02]  /*1ab0*/  SYNCS.PHASECHK.TRANS64.TRYWAIT P0, [UR4+0x40], R0 ;  /* 0x00004000ff0075a7 */ /* 0x0002e40008001104 */
[----:B------:R-:W-:Y:S07]  /*1ac0*/  BRA.U !UP0, `(.L_x_26) ;  /* 0x0000000108c07547 */ /* 0x000fee000b800000 */
[----:B------:R-:W-:Y:S01]  /*1ad0*/  UMOV UR6, URZ ;  /* 0x000000ff00067c82 */ /* 0x000fe20008000000 */
[----:B------:R-:W-:-:S05]  /*1ae0*/  UMOV UR4, UR5 ;  /* 0x0000000500047c82 */ /* 0x000fca0008000000 */
.L_x_32:
[----:B------:R-:W-:Y:S01]  /*1af0*/  ULEA UR33, UR4, UR7, 0x3 ;  /* 0x0000000704217291 */ /* 0x000fe2000f8e18ff */
[----:B---3--:R-:W-:Y:S01]  /*1b00*/  @!P3 MOV R2, 0x6000 ;  /* 0x000060000002b802 */ /* 0x008fe20000000f00 */
[----:B-1-34-:R-:W-:Y:S10]  /*1b10*/  @P0 BRA `(.L_x_27) ;  /* 0x00000000000c0947 */ /* 0x01aff40003800000 */
[----:B------:R-:W-:-:S04]  /*1b20*/  SHF.L.U32 R3, R12, 0x1f, RZ ;  /* 0x0000001f0c037819 */ /* 0x000fc800000006ff */
[----:B------:R-:W3:Y:S02]  /*1b30*/  SYNCS.PHASECHK.TRANS64.TRYWAIT P0, [UR33+0x40], R3 ;  /* 0x00004003ff0075a7 */ /* 0x000ee40008001121 */
[----:B---3--:R-:W-:Y:S05]  /*1b40*/  @!P0 BRA `(.L_x_28) ;  /* 0x0000007000c08947 */ /* 0x008fea0003800000 */
.L_x_27:
[----:B------:R3:W-:Y:S01]  /*1b50*/  @!P3 SYNCS.ARRIVE.TRANS64 RZ, [UR33], R2 ;  /* 0x00000002ffffb9a7 */ /* 0x0007e20008000021 */
[----:B------:R-:W-:-:S04]  /*1b60*/  ULOP3.LUT UR5, UR24, 0x2, URZ, 0xfc, !UPT ;  /* 0x0000000218057892 */ /* 0x000fc8000f8efcff */
[----:B------:R-:W-:-:S09]  /*1b70*/  UISETP.NE.AND UP0, UPT, UR5, 0x2, UPT ;  /* 0x000000020500788c */ /* 0x000fd2000bf05270 */
[----:B------:R-:W-:Y:S05]  /*1b80*/  BRA.U UP0, `(.L_x_29) ;  /* 0x0000000100047547 */ /* 0x000fea000b800000 */
[----:B--2---:R-:W-:Y:S05]  /*1b90*/  BPT.TRAP 0x1 ;  /* 0x000000040000795c */ /* 0x004fea0000300000 */
.L_x_29:
[----:B------:R-:W-:Y:S04]  /*1ba0*/  BSSY.RECONVERGENT B0, `(.L_x_30) ;  /* 0x0000003000007945 */ /* 0x000fe80003800200 */
[----:B------:R-:W-:Y:S05]  /*1bb0*/  @P2 BRA `(.L_x_31) ;  /* 0x0000000000042947 */ /* 0x000fea0003800000 */
[----:B--2---:R-:W-:Y:S05]  /*1bc0*/  BPT.TRAP 0x1 ;  /* 0x000000040000795c */ /* 0x004fea0000300000 */
.L_x_31:
[----:B--2---:R-:W-:Y:S05]  /*1bd0*/  BSYNC.RECONVERGENT B0 ;  /* 0x0000000000007941 */ /* 0x004fea0003800200 */
.L_x_30:
[----:B------:R-:W-:Y:S02]  /*1be0*/  UIADD3 UR5, UPT, UPT, UR4, 0x1, URZ ;  /* 0x0000000104057890 */ /* 0x000fe4000fffe0ff */
[----:B------:R-:W-:Y:S02]  /*1bf0*/  ULEA UR32, UR4, UR7, 0xd ;  /* 0x0000000704207291 */ /* 0x000fe4000f8e68ff */
[----:B------:R-:W-:Y:S02]  /*1c00*/  UISETP.NE.AND UP0, UPT, UR5, 0x8, UPT ;  /* 0x000000080500788c */ /* 0x000fe4000bf05270 */
[----:B------:R-:W-:Y:S02]  /*1c10*/  USHF.L.U32 UR34, UR6, 0x5, URZ ;  /* 0x0000000506227899 */ /* 0x000fe400080006ff */
[----:B------:R-:W-:Y:S02]  /*1c20*/  USEL UR9, URZ, 0x1, UP0 ;  /* 0x00000001ff097887 */ /* 0x000fe40008000000 */
[----:B------:R-:W-:-:S02]  /*1c30*/  USEL UR5, UR5, URZ, UP0 ;  /* 0x000000ff05057287 */ /* 0x000fc40008000000 */
[----:B------:R-:W-:Y:S02]  /*1c40*/  ULEA UR4, UR4, UR28, 0xc ;  /* 0x0000001c04047291 */ /* 0x000fe4000f8e60ff */
[----:B------:R-:W-:Y:S01]  /*1c50*/  ULEA UR8, UR5, UR7, 0x3 ;  /* 0x0000000705087291 */ /* 0x000fe2000f8e18ff */
[----:B------:R-:W-:Y:S01]  /*1c60*/  LOP3.LUT R12, R12, UR9, RZ, 0x3c, !PT ;  /* 0x000000090c0c7c12 */ /* 0x000fe2000f8e3cff */
[----:B------:R-:W-:Y:S02]  /*1c70*/  UIADD3 UR6, UPT, UPT, UR6, 0x1, URZ ;  /* 0x0000000106067890 */ /* 0x000fe4000fffe0ff */
[----:B------:R-:W-:Y:S01]  /*1c80*/  UIADD3 UR10, UP1, UPT, UR26, 0x80, URZ ;  /* 0x000000801a0a7890 */ /* 0x000fe2000ff3e0ff */
[----:B-1----:R-:W-:Y:S01]  /*1c90*/  SHF.L.U32 R0, R12, 0x1f, RZ ;  /* 0x0000001f0c007819 */ /* 0x002fe200000006ff */
[----:B------:R-:W-:Y:S02]  /*1ca0*/  ULEA UR4, UR4, UR7, 0x2 ;  /* 0x0000000704047291 */ /* 0x000fe4000f8e10ff */
[----:B------:R-:W-:Y:S01]  /*1cb0*/  UIADD3.X UR11, UPT, UPT, URZ, UR27, URZ, UP1, !UPT ;  /* 0x0000001bff0b7290 */ /* 0x000fe20008ffe4ff */
[----:B------:R4:W1:Y:S01]  /*1cc0*/  SYNCS.PHASECHK.TRANS64.TRYWAIT P0, [UR8+0x40], R0 ;  /* 0x00004000ff0075a7 */ /* 0x0008620008001108 */
[----:B------:R-:W-:-:S02]  /*1cd0*/  UIADD3 UR8, UP0, UPT, UR26, 0x180, URZ ;  /* 0x000001801a087890 */ /* 0x000fc4000ff1e0ff */
[----:B------:R-:W-:Y:S02]  /*1ce0*/  UIADD3 UR32, UPT, UPT, UR32, 0x8800, URZ ;  /* 0x0000880020207890 */ /* 0x000fe4000fffe0ff */
[----:B------:R-:W-:Y:S02]  /*1cf0*/  UIADD3.X UR9, UPT, UPT, URZ, UR27, URZ, UP0, !UPT ;  /* 0x0000001bff097290 */ /* 0x000fe400087fe4ff */
[----:B------:R-:W-:Y:S02]  /*1d00*/  UISETP.NE.AND UP0, UPT, UR6, UR21, UPT ;  /* 0x000000150600728c */ /* 0x000fe4000bf05270 */
[----:B------:R-:W-:Y:S01]  /*1d10*/  UIADD3 UR16, UPT, UPT, UR4, 0x18800, URZ ;  /* 0x0001880004107890 */ /* 0x000fe2000fffe0ff */
[----:B------:R-:W-:Y:S01]  /*1d20*/  UMOV UR12, 0x0 ;  /* 0x00000000000c7882 */ /* 0x000fe20000000000 */
[----:B------:R-:W-:Y:S01]  /*1d30*/  UMOV UR13, 0x10000000 ;  /* 0x10000000000d7882 */ /* 0x000fe20000000000 */
[----:B------:R-:W-:Y:S01]  /*1d40*/  UMOV UR4, 0xf0000 ;  /* 0x000f000000047882 */ /* 0x000fe20000000000 */
[----:B------:R-:W-:Y:S01]  /*1d50*/  UMOV UR20, UR36 ;  /* 0x0000002400147c82 */ /* 0x000fe20008000000 */
[----:B------:R-:W-:Y:S01]  /*1d60*/  UMOV UR17, UR33 ;  /* 0x0000002100117c82 */ /* 0x000fe20008000000 */
[----:B------:R-:W-:Y:S01]  /*1d70*/  UMOV UR18, UR34 ;  /* 0x0000002200127c82 */ /* 0x000fe20008000000 */
[----:B------:R-:W-:Y:S02]  /*1d80*/  UTMALDG.3D [UR32], [UR10], desc[UR12] ;  /* 0x00000c200a0075b4 */ /* 0x000fe40008011000 */
[----:B------:R2:W-:Y:S02]  /*1d90*/  UTMALDG.3D.MULTICAST [UR16], [UR8], UR4, desc[UR12] ;  /* 0x00000c10080073b4 */ /* 0x0005e40008011804 */
[----:B--2---:R-:W-:Y:S01]  /*1da0*/  UMOV UR13, UR21 ;  /* 0x00000015000d7c82 */ /* 0x004fe20008000000 */
[----:B------:R-:W-:Y:S01]  /*1db0*/  UMOV UR4, UR5 ;  /* 0x0000000500047c82 */ /* 0x000fe20008000000 */
[----:B------:R-:W-:Y:S05]  /*1dc0*/  BRA.U UP0, `(.L_x_32) ;  /* 0xfffffffd00487547 */ /* 0x000fea000b83ffff */
.L_x_26:
[----:B------:R-:W-:Y:S01]  /*1dd0*/  ULEA UR4, UR5, UR7, 0x3 ;  /* 0x0000000705047291 */ /* 0x000fe2000f8e18ff */
[----:B-1--4-:R-:W-:Y:S01]  /*1de0*/  SHF.L.U32 R0, R12, 0x1f, RZ ;  /* 0x0000001f0c007819 */ /* 0x012fe200000006ff */
[----:B------:R-:W-:Y:S01]  /*1df0*/  @!P1 SYNCS.ARRIVE.TRANS64.A1T0 RZ, [UR7+0xc8], RZ ;  /* 0x0000c8ffffff99a7 */ /* 0x000fe20008100007 */
[----:B------:R-:W-:-:S06]  /*1e00*/  UISETP.GT.AND UP0, UPT, UR43, UR41, UPT ;  /* 0x000000292b00728c */ /* 0x000fcc000bf04270 */
[----:B---3--:R1:W3:Y:S03]  /*1e10*/  SYNCS.PHASECHK.TRANS64.TRYWAIT P0, [UR4+0x40], R0 ;  /* 0x00004000ff0075a7 */ /* 0x0082e60008001104 */
[----:B------:R-:W-:Y:S05]  /*1e20*/  BRA.U !UP0, `(.L_x_33) ;  /* 0x0000000108bc7547 */ /* 0x000fea000b800000 */
[----:B------:R-:W-:Y:S01]  /*1e30*/  UIADD3 UR25, UPT, UPT, UR44, UR13, URZ ;  /* 0x0000000d2c197290 */ /* 0x000fe2000fffe0ff */
[----:B------:R-:W-:-:S11]  /*1e40*/  UMOV UR4, UR5 ;  /* 0x0000000500047c82 */ /* 0x000fd60008000000 */
.L_x_39:
[----:B------:R-:W-:Y:S01]  /*1e50*/  ULEA UR9, UR4, UR7, 0x3 ;  /* 0x0000000704097291 */ /* 0x000fe2000f8e18ff */
[----:B---3--:R-:W-:Y:S01]  /*1e60*/  @!P3 MOV R2, 0x6000 ;  /* 0x000060000002b802 */ /* 0x008fe20000000f00 */
[----:B-1-3--:R-:W-:Y:S10]  /*1e70*/  @P0 BRA `(.L_x_34) ;  /* 0x00000000000c0947 */ /* 0x00aff40003800000 */
[----:B------:R-:W-:-:S04]  /*1e80*/  SHF.L.U32 R3, R12, 0x1f, RZ ;  /* 0x0000001f0c037819 */ /* 0x000fc800000006ff */
[----:B------:R-:W3:Y:S02]  /*1e90*/  SYNCS.PHASECHK.TRANS64.TRYWAIT P0, [UR9+0x40], R3 ;  /* 0x00004003ff0075a7 */ /* 0x000ee40008001109 */
[----:B---3--:R-:W-:Y:S05]  /*1ea0*/  @!P0 BRA `(.L_x_35) ;  /* 0x0000007000008947 */ /* 0x008fea0003800000 */
.L_x_34:
[----:B------:R3:W-:Y:S01]  /*1eb0*/  @!P3 SYNCS.ARRIVE.TRANS64 RZ, [UR9], R2 ;  /* 0x00000002ffffb9a7 */ /* 0x0007e20008000009 */
[----:B------:R-:W-:-:S04]  /*1ec0*/  ULOP3.LUT UR5, UR24, 0x2, URZ, 0xfc, !UPT ;  /* 0x0000000218057892 */ /* 0x000fc8000f8efcff */
[----:B------:R-:W-:-:S09]  /*1ed0*/  UISETP.NE.AND UP0, UPT, UR5, 0x2, UPT ;  /* 0x000000020500788c */ /* 0x000fd2000bf05270 */
[----:B------:R-:W-:Y:S05]  /*1ee0*/  BRA.U UP0, `(.L_x_36) ;  /* 0x0000000100047547 */ /* 0x000fea000b800000 */
[----:B--2---:R-:W-:Y:S05]  /*1ef0*/  BPT.TRAP 0x1 ;  /* 0x000000040000795c */ /* 0x004fea0000300000 */
.L_x_36:
[----:B------:R-:W-:Y:S04]  /*1f00*/  BSSY.RECONVERGENT B0, `(.L_x_37) ;  /* 0x0000003000007945 */ /* 0x000fe80003800200 */
[----:B------:R-:W-:Y:S05]  /*1f10*/  @P2 BRA `(.L_x_38) ;  /* 0x0000000000042947 */ /* 0x000fea0003800000 */
[----:B--2---:R-:W-:Y:S05]  /*1f20*/  BPT.TRAP 0x1 ;  /* 0x000000040000795c */ /* 0x004fea0000300000 */
.L_x_38:
[----:B--2---:R-:W-:Y:S05]  /*1f30*/  BSYNC.RECONVERGENT B0 ;  /* 0x0000000000007941 */ /* 0x004fea0003800200 */
.L_x_37:
[----:B------:R-:W-:Y:S02]  /*1f40*/  UIADD3 UR5, UPT, UPT, UR4, 0x1, URZ ;  /* 0x0000000104057890 */ /* 0x000fe4000fffe0ff */
[----:B------:R-:W-:Y:S02]  /*1f50*/  UIADD3 UR14, UP1, UPT, UR26, 0x80, URZ ;  /* 0x000000801a0e7890 */ /* 0x000fe4000ff3e0ff */
[----:B------:R-:W-:Y:S02]  /*1f60*/  UISETP.NE.AND UP0, UPT, UR5, 0x8, UPT ;  /* 0x000000080500788c */ /* 0x000fe4000bf05270 */
[----:B------:R-:W-:Y:S02]  /*1f70*/  USHF.L.U32 UR10, UR13, 0x5, URZ ;  /* 0x000000050d0a7899 */ /* 0x000fe400080006ff */
[----:B------:R-:W-:Y:S02]  /*1f80*/  USEL UR8, URZ, 0x1, UP0 ;  /* 0x00000001ff087887 */ /* 0x000fe40008000000 */
[----:B------:R-:W-:-:S02]  /*1f90*/  USEL UR5, UR5, URZ, UP0 ;  /* 0x000000ff05057287 */ /* 0x000fc40008000000 */
[----:B------:R-:W-:Y:S02]  /*1fa0*/  UIADD3 UR22, UP0, UPT, UR26, 0x180, URZ ;  /* 0x000001801a167890 */ /* 0x000fe4000ff1e0ff */
[----:B------:R-:W-:Y:S01]  /*1fb0*/  LOP3.LUT R12, R12, UR8, RZ, 0x3c, !PT ;  /* 0x000000080c0c7c12 */ /* 0x000fe2000f8e3cff */
[----:B------:R-:W-:Y:S02]  /*1fc0*/  ULEA UR8, UR4, UR7, 0xd ;  /* 0x0000000704087291 */ /* 0x000fe4000f8e68ff */
[----:B------:R-:W-:Y:S01]  /*1fd0*/  ULEA UR6, UR5, UR7, 0x3 ;  /* 0x0000000705067291 */ /* 0x000fe2000f8e18ff */
[----:B-1----:R-:W-:Y:S01]  /*1fe0*/  SHF.L.U32 R0, R12, 0x1f, RZ ;  /* 0x0000001f0c007819 */ /* 0x002fe200000006ff */
[----:B------:R-:W-:Y:S02]  /*1ff0*/  UIADD3 UR8, UPT, UPT, UR8, 0x8800, URZ ;  /* 0x0000880008087890 */ /* 0x000fe4000fffe0ff */
[----:B------:R-:W-:Y:S02]  /*2000*/  UIADD3.X UR15, UPT, UPT, URZ, UR27, URZ, UP1, !UPT ;  /* 0x0000001bff0f7290 */ /* 0x000fe40008ffe4ff */
[----:B------:R-:W-:-:S02]  /*2010*/  ULEA UR16, UR4, UR29, 0xe ;  /* 0x0000001d04107291 */ /* 0x000fc4000f8e70ff */
[----:B------:R-:W-:Y:S01]  /*2020*/  UIADD3.X UR23, UPT, UPT, URZ, UR27, URZ, UP0, !UPT ;  /* 0x0000001bff177290 */ /* 0x000fe200087fe4ff */
[----:B------:R4:W1:Y:S01]  /*2030*/  SYNCS.PHASECHK.TRANS64.TRYWAIT P0, [UR6+0x40], R0 ;  /* 0x00004000ff0075a7 */ /* 0x0008620008001106 */
[----:B------:R-:W-:Y:S01]  /*2040*/  UMOV UR30, 0x0 ;  /* 0x00000000001e7882 */ /* 0x000fe20000000000 */
[----:B------:R-:W-:Y:S01]  /*2050*/  UMOV UR31, 0x10000000 ;  /* 0x10000000001f7882 */ /* 0x000fe20000000000 */
[----:B------:R-:W-:Y:S01]  /*2060*/  UMOV UR11, UR35 ;  /* 0x00000023000b7c82 */ /* 0x000fe20008000000 */
[----:B------:R-:W-:Y:S01]  /*2070*/  UMOV UR12, UR36 ;  /* 0x00000024000c7c82 */ /* 0x000fe20008000000 */
[----:B------:R-:W-:Y:S01]  /*2080*/  UMOV UR6, 0xf0000 ;  /* 0x000f000000067882 */ /* 0x000fe20000000000 */
[----:B------:R-:W-:Y:S01]  /*2090*/  UMOV UR20, UR36 ;  /* 0x0000002400147c82 */ /* 0x000fe20008000000 */
[----:B------:R-:W-:Y:S01]  /*20a0*/  UMOV UR17, UR9 ;  /* 0x0000000900117c82 */ /* 0x000fe20008000000 */
[----:B------:R-:W-:Y:S01]  /*20b0*/  UMOV UR18, UR10 ;  /* 0x0000000a00127c82 */ /* 0x000fe20008000000 */
[----:B------:R4:W-:Y:S01]  /*20c0*/  UTMALDG.3D [UR8], [UR14], desc[UR30] ;  /* 0x00001e080e0075b4 */ /* 0x0009e20008011000 */
[----:B------:R-:W-:Y:S01]  /*20d0*/  UIADD3 UR13, UPT, UPT, UR13, 0x1, URZ ;  /* 0x000000010d0d7890 */ /* 0x000fe2000fffe0ff */
[----:B------:R-:W-:-:S03]  /*20e0*/  UMOV UR4, UR5 ;  /* 0x0000000500047c82 */ /* 0x000fc60008000000 */
[----:B------:R-:W-:Y:S01]  /*20f0*/  UISETP.NE.AND UP0, UPT, UR13, UR25, UPT ;  /* 0x000000190d00728c */ /* 0x000fe2000bf05270 */
[----:B------:R4:W-:Y:S08]  /*2100*/  UTMALDG.3D.MULTICAST [UR16], [UR22], UR6, desc[UR30] ;  /* 0x00001e10160073b4 */ /* 0x0009f00008011806 */
[----:B----4-:R-:W-:Y:S05]  /*2110*/  BRA.U UP0, `(.L_x_39) ;  /* 0xfffffffd004c7547 */ /* 0x010fea000b83ffff */
.L_x_33:
[C---:B------:R-:W-:Y:S01]  /*2120*/  LEA R3, R11.reuse, UR7, 0x3 ;  /* 0x000000070b037c11 */ /* 0x040fe2000f8e18ff */
[----:B------:R-:W-:Y:S01]  /*2130*/  NOP ;  /* 0x0000000000007918 */ /* 0x000fe20000000000 */
[----:B-1----:R-:W-:Y:S02]  /*2140*/  SHF.L.U32 R0, R10, 0x1f, RZ ;  /* 0x0000001f0a007819 */ /* 0x002fe400000006ff */
[----:B------:R-:W-:Y:S02]  /*2150*/  LEA R5, R11, UR7, 0x4 ;  /* 0x000000070b057c11 */ /* 0x000fe4000f8e20ff */
[----:B---3--:R-:W1:Y:S02]  /*2160*/  SYNCS.PHASECHK.TRANS64.TRYWAIT P0, [R3+URZ+0xd0], R0 ;  /* 0x0000d000030075a7 */ /* 0x008e6400080011ff */
[----:B-1----:R-:W-:Y:S05]  /*2170*/  @!P0 BRA `(.L_x_40) ;  /* 0x0000006c00648947 */ /* 0x002fea0003800000 */
.L_x_146:
[----:B------:R-:W3:Y:S01]  /*2180*/  LDS.128 R4, [R5+0x160] ;  /* 0x0001600005047984 */ /* 0x000ee20000000c00 */
[----:B------:R-:W-:Y:S01]  /*2190*/  UISETP.GE.AND UP0, UPT, UR42, 0x1, UPT ;  /* 0x000000012a00788c */ /* 0x000fe2000bf06270 */
[----:B------:R-:W-:Y:S01]  /*21a0*/  @!PT LDS RZ, [RZ] ;  /* 0x00000000fffff984 */ /* 0x000fe20000000800 */
[----:B------:R-:W-:Y:S01]  /*21b0*/  @!PT LDS RZ, [RZ] ;  /* 0x00000000fffff984 */ /* 0x000fe20000000800 */
[----:B------:R-:W-:Y:S01]  /*21c0*/  @!PT LDS RZ, [RZ] ;  /* 0x00000000fffff984 */ /* 0x000fe20000000800 */
[----:B------:R-:W-:Y:S01]  /*21d0*/  @!PT LDS RZ, [RZ] ;  /* 0x00000000fffff984 */ /* 0x000fe20000000800 */
[----:B------:R4:W-:Y:S06]  /*21e0*/  MEMBAR.ALL.CTA ;  /* 0x0000000000007992 */ /* 0x0009ec0000008000 */
[----:B----4-:R-:W4:Y:S01]  /*21f0*/  FENCE.VIEW.ASYNC.S ;  /* 0x00000000000073c6 */ /* 0x010f220000000000 */
[----:B---3--:R-:W-:-:S13]  /*2200*/  LOP3.LUT P0, RZ, R6, 0x1, RZ, 0xc0, !PT ;  /* 0x0000000106ff7812 */ /* 0x008fda000780c0ff */
[----:B----4-:R-:W-:Y:S01]  /*2210*/  VOTEU.ANY UP1, P0 ;  /* 0x0000000000ff7886 */ /* 0x010fe20000020100 */
[----:B------:R-:W-:-:S13]  /*2220*/  PLOP3.LUT P0, PT, PT, PT, UP1, 0x80, 0x8 ;  /* 0x000000000008781c */ /* 0x000fda0003f0f018 */
[----:B-1----:R-:W-:Y:S02]  /*2230*/  @P0 LOP3.LUT R0, R5, 0xffff, RZ, 0xc0, !PT ;  /* 0x0000ffff05000812 */ /* 0x002fe400078ec0ff */
[----:B------:R-:W-:Y:S02]  /*2240*/  @P0 MOV R2, R4 ;  /* 0x0000000400020202 */ /* 0x000fe40000000f00 */
[----:B------:R-:W-:Y:S01]  /*2250*/  @P0 R2UR UR6, R0 ;  /* 0x00000000000602ca */ /* 0x000fe200000e0000 */
[----:B------:R-:W-:Y:S01]  /*2260*/  VIADD R0, R3, 0xe0 ;  /* 0x000000e003007836 */ /* 0x000fe20000000000 */
[----:B------:R-:W-:Y:S02]  /*2270*/  @P0 SHF.R.U32.HI R4, RZ, 0x10, R5 ;  /* 0x00000010ff040819 */ /* 0x000fe40000011605 */
[----:B------:R-:W-:Y:S02]  /*2280*/  @P0 R2UR UR8, R2 ;  /* 0x00000000020802ca */ /* 0x000fe400000e0000 */
[----:B------:R-:W-:-:S02]  /*2290*/  PRMT R0, RZ, 0x654, R0 ;  /* 0x00000654ff007816 */ /* 0x000fc40000000000 */
[----:B------:R-:W-:Y:S02]  /*22a0*/  @P0 R2UR UR4, R4 ;  /* 0x00000000040402ca */ /* 0x000fe400000e0000 */
[----:B------:R1:W-:Y:S03]  /*22b0*/  SYNCS.ARRIVE.TRANS64.RED.A1T0 RZ, [R0+URZ], RZ ;  /* 0x000000ff00ff79a7 */ /* 0x0003e600081004ff */
[----:B------:R-:W-:-:S04]  /*22c0*/  @UP1 UMOV UR37, UR6 ;  /* 0x0000000600251c82 */ /* 0x000fc80008000000 */
[----:B------:R-:W-:-:S04]  /*22d0*/  @UP1 UMOV UR38, UR8 ;  /* 0x0000000800261c82 */ /* 0x000fc80008000000 */
[----:B------:R-:W-:Y:S01]  /*22e0*/  @UP1 UMOV UR36, UR4 ;  /* 0x0000000400241c82 */ /* 0x000fe20008000000 */
[----:B------:R-:W-:Y:S05]  /*22f0*/  BRA.U !UP0, `(.L_x_41) ;  /* 0x0000000108d47547 */ /* 0x000fea000b800000 */
[----:B------:R-:W2:Y:S01]  /*2300*/  LDCU.128 UR12, c[0x0][0xb10] ;  /* 0x00016200ff0c77ac */ /* 0x000ea20008000c00 */
[----:B------:R-:W3:Y:S01]  /*2310*/  LDCU UR25, c[0x0][0xb20] ;  /* 0x00016400ff1977ac */ /* 0x000ee20008000800 */
[----:B------:R-:W4:Y:S01]  /*2320*/  LDCU UR20, c[0x0][0xb0c] ;  /* 0x00016180ff1477ac */ /* 0x000f220008000800 */
[----:B------:R-:W1:Y:S01]  /*2330*/  LDCU.64 UR10, c[0x0][0xb28] ;  /* 0x00016500ff0a77ac */ /* 0x000e620008000a00 */
[----:B------:R-:W-:Y:S02]  /*2340*/  UISETP.NE.AND UP3, UPT, UR42, 0x1, UPT ;  /* 0x000000012a00788c */ /* 0x000fe4000bf65270 */
[----:B--2---:R-:W-:Y:S02]  /*2350*/  UIMAD.WIDE.U32 UR16, UR39, UR15, URZ ;  /* 0x0000000f271072a5 */ /* 0x004fe4000f8e00ff */
[----:B------:R-:W-:Y:S02]  /*2360*/  UIMAD.WIDE.U32 UR8, UR40, UR12, URZ ;  /* 0x0000000c280872a5 */ /* 0x000fe4000f8e00ff */
[----:B------:R-:W-:-:S02]  /*2370*/  UISETP.NE.AND UP0, UPT, UR14, 0x1, UPT ;  /* 0x000000010e00788c */ /* 0x000fc4000bf05270 */
[----:B------:R-:W-:Y:S01]  /*2380*/  UIMAD.WIDE.U32 UR22, UR37, UR15, URZ ;  /* 0x0000000f251672a5 */ /* 0x000fe2000f8e00ff */
[----:B------:R-:W-:Y:S02]  /*2390*/  UMOV UR16, UR17 ;  /* 0x0000001100107c82 */ /* 0x000fe40008000000 */
[----:B------:R-:W-:Y:S01]  /*23a0*/  UMOV UR8, UR9 ;  /* 0x0000000900087c82 */ /* 0x000fe20008000000 */
[----:B---3--:R-:W-:Y:S02]  /*23b0*/  USHF.R.U32.HI UR16, URZ, UR25, UR16 ;  /* 0x00000019ff107299 */ /* 0x008fe40008011610 */
[----:B----4-:R-:W-:Y:S02]  /*23c0*/  UISETP.NE.AND UP2, UPT, UR20, 0x1, UPT ;  /* 0x000000011400788c */ /* 0x010fe4000bf45270 */
[----:B------:R-:W-:Y:S02]  /*23d0*/  USHF.R.U32.HI UR8, URZ, UR13, UR8 ;  /* 0x0000000dff087299 */ /* 0x000fe40008011608 */
[----:B------:R-:W-:-:S02]  /*23e0*/  USEL UR6, UR39, UR16, !UP0 ;  /* 0x0000001027067287 */ /* 0x000fc4000c000000 */
[----:B------:R-:W-:Y:S02]  /*23f0*/  USEL UR8, UR40, UR8, !UP2 ;  /* 0x0000000828087287 */ /* 0x000fe4000d000000 */
[----:B-1----:R-:W-:Y:S01]  /*2400*/  UIMAD.WIDE.U32 UR16, UR6, UR10, URZ ;  /* 0x0000000a061072a5 */ /* 0x002fe2000f8e00ff */
[----:B------:R-:W-:Y:S01]  /*2410*/  UMOV UR4, UR23 ;  /* 0x0000001700047c82 */ /* 0x000fe20008000000 */
[----:B------:R-:W-:Y:S02]  /*2420*/  UIMAD.WIDE.U32 UR18, UR38, UR12, URZ ;  /* 0x0000000c261272a5 */ /* 0x000fe4000f8e00ff */
[----:B------:R-:W-:-:S03]  /*2430*/  UIMAD.WIDE.U32 UR22, UR8, UR10, URZ ;  /* 0x0000000a081672a5 */ /* 0x000fc6000f8e00ff */
[----:B------:R-:W-:Y:S01]  /*2440*/  UMOV UR16, UR17 ;  /* 0x0000001100107c82 */ /* 0x000fe20008000000 */
[----:B------:R-:W-:Y:S02]  /*2450*/  USHF.R.U32.HI UR4, URZ, UR25, UR4 ;  /* 0x00000019ff047299 */ /* 0x000fe40008011604 */
[----:B------:R-:W-:Y:S01]  /*2460*/  @UP3 USHF.R.U32.HI UR6, URZ, UR11, UR16 ;  /* 0x0000000bff063299 */ /* 0x000fe20008011610 */
[----:B------:R-:W-:Y:S01]  /*2470*/  UMOV UR18, UR19 ;  /* 0x0000001300127c82 */ /* 0x000fe20008000000 */
[----:B------:R-:W-:Y:S01]  /*2480*/  UMOV UR22, UR23 ;  /* 0x0000001700167c82 */ /* 0x000fe20008000000 */
[----:B------:R-:W-:Y:S02]  /*2490*/  USHF.R.U32.HI UR13, URZ, UR13, UR18 ;  /* 0x0000000dff0d7299 */ /* 0x000fe40008011612 */
[----:B------:R-:W-:Y:S02]  /*24a0*/  USEL UR4, UR37, UR4, !UP0 ;  /* 0x0000000425047287 */ /* 0x000fe4000c000000 */
[----:B------:R-:W-:-:S02]  /*24b0*/  @UP3 USHF.R.U32.HI UR8, URZ, UR11, UR22 ;  /* 0x0000000bff083299 */ /* 0x000fc40008011616 */
[----:B------:R-:W-:Y:S02]  /*24c0*/  UIMAD UR9, UR42, UR6, URZ ;  /* 0x000000062a0972a4 */ /* 0x000fe4000f8e02ff */
[----:B------:R-:W-:Y:S02]  /*24d0*/  USEL UR6, UR38, UR13, !UP2 ;  /* 0x0000000d26067287 */ /* 0x000fe4000d000000 */
[----:B------:R-:W-:Y:S02]  /*24e0*/  UIMAD UR12, UR42, UR8, URZ ;  /* 0x000000082a0c72a4 */ /* 0x000fe4000f8e02ff */
[----:B------:R-:W-:Y:S02]  /*24f0*/  UISETP.GE.AND UP0, UPT, UR4, UR9, UPT ;  /* 0x000000090400728c */ /* 0x000fe4000bf06270 */
[----:B------:R-:W-:Y:S02]  /*2500*/  UIMAD.WIDE.U32 UR16, UR4, UR10, URZ ;  /* 0x0000000a041072a5 */ /* 0x000fe4000f8e00ff */
[----:B------:R-:W-:-:S02]  /*2510*/  UISETP.GE.OR UP0, UPT, UR6, UR12, UP0 ;  /* 0x0000000c0600728c */ /* 0x000fc40008706670 */
[----:B------:R-:W-:Y:S02]  /*2520*/  UIMAD.WIDE.U32 UR12, UR6, UR10, URZ ;  /* 0x0000000a060c72a5 */ /* 0x000fe4000f8e00ff */
[----:B------:R-:W-:Y:S01]  /*2530*/  UIADD3 UR15, UPT, UPT, -UR4, URZ, URZ ;  /* 0x000000ff040f7290 */ /* 0x000fe2000fffe1ff */
[----:B------:R-:W-:Y:S01]  /*2540*/  UMOV UR10, UR17 ;  /* 0x00000011000a7c82 */ /* 0x000fe20008000000 */
[----:B------:R-:W-:Y:S02]  /*2550*/  UIADD3 UR12, UPT, UPT, -UR6, URZ, URZ ;  /* 0x000000ff060c7290 */ /* 0x000fe4000fffe1ff */
[----:B------:R-:W-:-:S03]  /*2560*/  USHF.R.U32.HI UR10, URZ, UR11, UR10 ;  /* 0x0000000bff0a7299 */ /* 0x000fc6000801160a */
[----:B------:R-:W-:Y:S01]  /*2570*/  @!UP0 UMOV UR9, UR13 ;  /* 0x0000000d00098c82 */ /* 0x000fe20008000000 */
[----:B------:R-:W-:Y:S02]  /*2580*/  UIMAD UR15, UR14, UR15, UR37 ;  /* 0x0000000f0e0f72a4 */ /* 0x000fe4000f8e0225 */
[----:B------:R-:W-:Y:S02]  /*2590*/  USEL UR10, UR4, UR10, !UP3 ;  /* 0x0000000a040a7287 */ /* 0x000fe4000d800000 */
[----:B------:R-:W-:Y:S02]  /*25a0*/  @!UP0 USHF.R.U32.HI UR9, URZ, UR11, UR9 ;  /* 0x0000000bff098299 */ /* 0x000fe40008011609 */
[----:B------:R-:W-:Y:S02]  /*25b0*/  UIADD3 UR11, UPT, UPT, -UR10, URZ, URZ ;  /* 0x000000ff0a0b7290 */ /* 0x000fe4000fffe1ff */
[----:B------:R-:W-:Y:S02]  /*25c0*/  @!UP0 USEL UR9, UR6, UR9, !UP3 ;  /* 0x0000000906098287 */ /* 0x000fe4000d800000 */
[----:B------:R-:W-:-:S02]  /*25d0*/  UIMAD UR11, UR42, UR11, UR4 ;  /* 0x0000000b2a0b72a4 */ /* 0x000fc4000f8e0204 */
[----:B------:R-:W-:Y:S02]  /*25e0*/  @!UP0 UIADD3 UR10, UPT, UPT, UR10, -UR9, URZ ;  /* 0x800000090a0a8290 */ /* 0x000fe4000fffe0ff */
[----:B------:R-:W-:Y:S02]  /*25f0*/  @!UP0 UIMAD UR9, UR11, UR8, UR9 ;  /* 0x000000080b0982a4 */ /* 0x000fe4000f8e0209 */
[----:B------:R-:W-:Y:S02]  /*2600*/  @!UP0 UIMAD UR4, UR42, UR10, UR6 ;  /* 0x0000000a2a0482a4 */ /* 0x000fe4000f8e0206 */
[----:B------:R-:W-:Y:S02]  /*2610*/  UIMAD UR8, UR20, UR12, UR38 ;  /* 0x0000000c140872a4 */ /* 0x000fe4000f8e0226 */
[----:B------:R-:W-:Y:S01]  /*2620*/  UIMAD UR37, UR4, UR14, UR15 ;  /* 0x0000000e042572a4 */ /* 0x000fe2000f8e020f */
[----:B------:R-:W-:Y:S02]  /*2630*/  @!UP0 UMOV UR6, UR9 ;  /* 0x0000000900068c82 */ /* 0x000fe40008000000 */
[----:B------:R-:W-:-:S12]  /*2640*/  UIMAD UR38, UR6, UR20, UR8 ;  /* 0x00000014062672a4 */ /* 0x000fd8000f8e0208 */
.L_x_41:
[----:B------:R-:W3:Y:S02]  /*2650*/  LDCU UR4, c[0x0][0xb30] ;  /* 0x00016600ff0477ac */ /* 0x000ee40008000800 */
[----:B---3--:R-:W-:-:S09]  /*2660*/  UISETP.NE.AND UP0, UPT, UR4, 0x1, UPT ;  /* 0x000000010400788c */ /* 0x008fd2000bf05270 */
[----:B------:R-:W-:Y:S05]  /*2670*/  BRA.U UP0, `(.L_x_42) ;  /* 0x0000000100447547 */ /* 0x000fea000b800000 */
[----:B------:R-:W3:Y:S01]  /*2680*/  LDCU.128 UR12, c[0x0][0xb10] ;  /* 0x00016200ff0c77ac */ /* 0x000ee20008000c00 */
[----:B------:R-:W4:Y:S01]  /*2690*/  LDCU UR16, c[0x0][0xb0c] ;  /* 0x00016180ff1077ac */ /* 0x000f220008000800 */
[----:B------:R-:W1:Y:S01]  /*26a0*/  LDCU UR17, c[0x0][0xb20] ;  /* 0x00016400ff1177ac */ /* 0x000e620008000800 */
[----:B---3--:R-:W-:Y:S02]  /*26b0*/  UIMAD.WIDE.U32 UR10, UR38, UR12, URZ ;  /* 0x0000000c260a72a5 */ /* 0x008fe4000f8e00ff */
[----:B------:R-:W-:Y:S02]  /*26c0*/  UIMAD.WIDE.U32 UR8, UR37, UR15, URZ ;  /* 0x0000000f250872a5 */ /* 0x000fe4000f8e00ff */
[----:B----4-:R-:W-:Y:S02]  /*26d0*/  UISETP.NE.AND UP2, UPT, UR16, 0x1, UPT ;  /* 0x000000011000788c */ /* 0x010fe4000bf45270 */
[----:B------:R-:W-:Y:S01]  /*26e0*/  UISETP.NE.AND UP0, UPT, UR14, 0x1, UPT ;  /* 0x000000010e00788c */ /* 0x000fe2000bf05270 */
[----:B------:R-:W-:-:S02]  /*26f0*/  UMOV UR6, UR11 ;  /* 0x0000000b00067c82 */ /* 0x000fc40008000000 */
[----:B------:R-:W-:Y:S01]  /*2700*/  UMOV UR4, UR9 ;  /* 0x0000000900047c82 */ /* 0x000fe20008000000 */
[----:B------:R-:W-:Y:S02]  /*2710*/  USHF.R.U32.HI UR6, URZ, UR13, UR6 ;  /* 0x0000000dff067299 */ /* 0x000fe40008011606 */
[----:B-1----:R-:W-:Y:S02]  /*2720*/  USHF.R.U32.HI UR4, URZ, UR17, UR4 ;  /* 0x00000011ff047299 */ /* 0x002fe40008011604 */
[----:B------:R-:W-:Y:S02]  /*2730*/  USEL UR6, UR38, UR6, !UP2 ;  /* 0x0000000626067287 */ /* 0x000fe4000d000000 */
[----:B------:R-:W-:-:S04]  /*2740*/  USEL UR4, UR37, UR4, !UP0 ;  /* 0x0000000425047287 */ /* 0x000fc8000c000000 */
[----:B------:R-:W-:Y:S02]  /*2750*/  UIADD3 UR8, UPT, UPT, UR6, -UR4, URZ ;  /* 0x8000000406087290 */ /* 0x000fe4000fffe0ff */
[----:B------:R-:W-:Y:S02]  /*2760*/  UIADD3 UR4, UPT, UPT, -UR6, UR4, URZ ;  /* 0x0000000406047290 */ /* 0x000fe4000fffe1ff */
[----:B------:R-:W-:Y:S02]  /*2770*/  UIMAD UR37, UR8, UR14, UR37 ;  /* 0x0000000e082572a4 */ /* 0x000fe4000f8e0225 */
[----:B------:R-:W-:-:S12]  /*2780*/  UIMAD UR38, UR4, UR16, UR38 ;  /* 0x00000010042672a4 */ /* 0x000fd8000f8e0226 */
.L_x_42:
[----:B------:R-:W-:Y:S01]  /*2790*/  VIADD R11, R11, 0x1 ;  /* 0x000000010b0b7836 */ /* 0x000fe20000000000 */
[----:B------:R-:W-:Y:S02]  /*27a0*/  R2UR UR6, R66 ;  /* 0x00000000420672ca */ /* 0x000fe400000e0000 */
[----:B------:R-:W-:Y:S02]  /*27b0*/  R2UR UR4, R65 ;  /* 0x00000000410472ca */ /* 0x000fe400000e0000 */
[C---:B------:R-:W-:Y:S02]  /*27c0*/  ISETP.NE.AND P0, PT, R11.reuse, 0x2, PT ;  /* 0x000000020b00780c */ /* 0x040fe40003f05270 */
[----:B------:R-:W-:Y:S02]  /*27d0*/  PLOP3.LUT P1, PT, PT, PT, PT, 0x80, 0x8 ;  /* 0x000000000008781c */ /* 0x000fe40003f2f070 */
[----:B------:R-:W-:Y:S02]  /*27e0*/  SEL R3, RZ, 0x1, P0 ;  /* 0x00000001ff037807 */ /* 0x000fe40000000000 */
[----:B------:R-:W-:-:S02]  /*27f0*/  SEL R11, R11, RZ, P0 ;  /* 0x000000ff0b0b7207 */ /* 0x000fc40000000000 */
[----:B------:R-:W-:Y:S01]  /*2800*/  LOP3.LUT R10, R10, R3, RZ, 0x3c, !PT ;  /* 0x000000030a0a7212 */ /* 0x000fe200078e3cff */
[----:B------:R-:W-:Y:S02]  /*2810*/  UIADD3 UR30, UPT, UPT, UR38, UR6, URZ ;  /* 0x00000006261e7290 */ /* 0x000fe4000fffe0ff */
[----:B------:R-:W-:Y:S01]  /*2820*/  UIADD3 UR31, UPT, UPT, UR37, UR4, URZ ;  /* 0x00000004251f7290 */ /* 0x000fe2000fffe0ff */
[----:B------:R-:W-:Y:S11]  /*2830*/  BRA.U UP1, `(.L_x_43) ;  /* 0xfffffff101507547 */ /* 0x000ff6000b83ffff */
[----:B------:R-:W-:Y:S01]  /*2840*/  UIADD3 UR7, UPT, UPT, UR7, 0x40, URZ ;  /* 0x0000004007077890 */ /* 0x000fe2000fffe0ff */
[----:B------:R-:W-:-:S03]  /*2850*/  SHF.L.U32 R3, R12, 0x1f, RZ ;  /* 0x0000001f0c037819 */ /* 0x000fc600000006ff */
[----:B------:R-:W-:-:S09]  /*2860*/  ULEA UR4, UR5, UR7, 0x3 ;  /* 0x0000000705047291 */ /* 0x000fd2000f8e18ff */
[----:B------:R-:W3:Y:S02]  /*2870*/  SYNCS.PHASECHK.TRANS64.TRYWAIT P0, [UR4], R3 ;  /* 0x00000003ff0075a7 */ /* 0x000ee40008001104 */
[----:B---3--:R-:W-:Y:S05]  /*2880*/  @!P0 BRA `(.L_x_44) ;  /* 0x0000006400b48947 */ /* 0x008fea0003800000 */
.L_x_148:
[----:B------:R-:W-:-:S04]  /*2890*/  UIADD3 UR4, UPT, UPT, UR5, 0x1, URZ ;  /* 0x0000000105047890 */ /* 0x000fc8000fffe0ff */
[----:B------:R-:W-:-:S04]  /*28a0*/  UISETP.NE.AND UP0, UPT, UR4, 0x8, UPT ;  /* 0x000000080400788c */ /* 0x000fc8000bf05270 */
[----:B------:R-:W-:Y:S02]  /*28b0*/  USEL UR6, URZ, 0x1, UP0 ;  /* 0x00000001ff067887 */ /* 0x000fe40008000000 */
[----:B------:R-:W-:-:S04]  /*28c0*/  USEL UR4, UR4, URZ, UP0 ;  /* 0x000000ff04047287 */ /* 0x000fc80008000000 */
[----:B------:R-:W-:Y:S01]  /*28d0*/  ULEA UR5, UR4, UR7, 0x3 ;  /* 0x0000000704057291 */ /* 0x000fe2000f8e18ff */
[----:B------:R-:W-:-:S04]  /*28e0*/  LOP3.LUT R2, R12, UR6, RZ, 0x3c, !PT ;  /* 0x000000060c027c12 */ /* 0x000fc8000f8e3cff */
[----:B-1----:R-:W-:-:S04]  /*28f0*/  SHF.L.U32 R3, R2, 0x1f, RZ ;  /* 0x0000001f02037819 */ /* 0x002fc800000006ff */
[----:B------:R-:W1:Y:S02]  /*2900*/  SYNCS.PHASECHK.TRANS64.TRYWAIT P0, [UR5], R3 ;  /* 0x00000003ff0075a7 */ /* 0x000e640008001105 */
[----:B-1----:R-:W-:Y:S05]  /*2910*/  @!P0 BRA `(.L_x_45) ;  /* 0x0000006400a88947 */ /* 0x002fea0003800000 */
.L_x_150:
        /* <DEDUP_REMOVED lines=9> */
.L_x_152:
        /* <DEDUP_REMOVED lines=9> */
.L_x_154:
        /* <DEDUP_REMOVED lines=9> */
.L_x_156:
        /* <DEDUP_REMOVED lines=9> */
.L_x_158:
        /* <DEDUP_REMOVED lines=9> */
.L_x_160:
[----:B------:R-:W-:-:S04]  /*2bf0*/  UIADD3 UR4, UPT, UPT, UR4, 0x1, URZ ;  /* 0x0000000104047890 */ /* 0x000fc8000fffe0ff */
[----:B------:R-:W-:-:S04]  /*2c00*/  UISETP.NE.AND UP0, UPT, UR4, 0x8, UPT ;  /* 0x000000080400788c */ /* 0x000fc8000bf05270 */
[----:B------:R-:W-:Y:S02]  /*2c10*/  USEL UR5, URZ, 0x1, UP0 ;  /* 0x00000001ff057887 */ /* 0x000fe40008000000 */
[----:B------:R-:W-:-:S04]  /*2c20*/  USEL UR4, UR4, URZ, UP0 ;  /* 0x000000ff04047287 */ /* 0x000fc80008000000 */
[----:B------:R-:W-:Y:S01]  /*2c30*/  ULEA UR4, UR4, UR7, 0x3 ;  /* 0x0000000704047291 */ /* 0x000fe2000f8e18ff */
[----:B-1----:R-:W-:-:S04]  /*2c40*/  LOP3.LUT R3, R2, UR5, RZ, 0x3c, !PT ;  /* 0x0000000502037c12 */ /* 0x002fc8000f8e3cff */
[----:B------:R-:W-:Y:S01]  /*2c50*/  SHF.L.U32 R3, R3, 0x1f, RZ ;  /* 0x0000001f03037819 */ /* 0x000fe200000006ff */
[----:B------:R-:W-:-:S07]  /*2c60*/  IMAD.U32 R0, RZ, RZ, UR4 ;  /* 0x00000004ff007e24 */ /* 0x000fce000f8e00ff */
.L_x_51:
[----:B-1----:R1:W3:Y:S02]  /*2c70*/  SYNCS.PHASECHK.TRANS64.TRYWAIT P0, [R0+URZ], R3 ;  /* 0x00000003000075a7 */ /* 0x0022e400080011ff */
[----:B---3--:R-:W-:Y:S05]  /*2c80*/  @!P0 NANOSLEEP.SYNCS 0x989680 ;  /* 0x009896800000895d */ /* 0x008fea0003900000 */
[----:B------:R-:W3:Y:S02]  /*2c90*/  @!P0 SYNCS.PHASECHK.TRANS64 P0, [R0+URZ], R3 ;  /* 0x00000003000085a7 */ /* 0x000ee400080010ff */
[----:B--23--:R-:W-:Y:S05]  /*2ca0*/  @P0 EXIT ;  /* 0x000000000000094d */ /* 0x00cfea0003800000 */
[----:B------:R-:W-:Y:S05]  /*2cb0*/  BRA `(.L_x_51) ;  /* 0xfffffffc00ec7947 */ /* 0x000fea000383ffff */
.L_x_23:
[----:B------:R-:W2:Y:S02]  /*2cc0*/  S2UR UR4, SR_CgaCtaId ;  /* 0x00000000000479c3 */ /* 0x000ea40000008800 */
[----:B--2---:R-:W-:-:S04]  /*2cd0*/  UISETP.NE.AND UP0, UPT, UR4, URZ, UPT ;  /* 0x000000ff0400728c */ /* 0x004fc8000bf05270 */
[----:B------:R-:W-:-:S09]  /*2ce0*/  UISETP.NE.OR UP0, UPT, UR18, 0x1, UP0 ;  /* 0x000000011200788c */ /* 0x000fd20008705670 */
[----:B------:R-:W-:Y:S05]  /*2cf0*/  BRA.U UP0, `(.L_x_52) ;  /* 0x00000005004c7547 */ /* 0x000fea000b800000 */
[----:B------:R-:W2:Y:S01]  /*2d00*/  S2UR UR5, SR_CgaCtaId ;  /* 0x00000000000579c3 */ /* 0x000ea20000008800 */
[----:B------:R-:W-:Y:S01]  /*2d10*/  UMOV UR4, 0x400 ;  /* 0x0000040000047882 */ /* 0x000fe20000000000 */
[----:B------:R-:W-:Y:S01]  /*2d20*/  ISETP.GE.U32.AND P2, PT, R0, 0x4, PT ;  /* 0x000000040000780c */ /* 0x000fe20003f46070 */
[----:B------:R-:W-:Y:S01]  /*2d30*/  IMAD.MOV.U32 R12, RZ, RZ, 0x1 ;  /* 0x00000001ff0c7424 */ /* 0x000fe200078e00ff */
[----:B------:R-:W-:Y:S02]  /*2d40*/  CS2R R10, SRZ ;  /* 0x00000000000a7805 */ /* 0x000fe4000001ff00 */
[----:B------:R-:W-:Y:S01]  /*2d50*/  CS2R R8, SRZ ;  /* 0x0000000000087805 */ /* 0x000fe2000001ff00 */
[----:B--2---:R-:W-:-:S03]  /*2d60*/  ULEA UR6, UR5, UR4, 0x18 ;  /* 0x0000000405067291 */ /* 0x004fc6000f8ec0ff */
[----:B------:R-:W-:-:S09]  /*2d70*/  UMOV UR5, URZ ;  /* 0x000000ff00057c82 */ /* 0x000fd20008000000 */
.L_x_56:
[----:B------:R-:W-:Y:S02]  /*2d80*/  LEA R2, R8, UR6, 0x3 ;  /* 0x0000000608027c11 */ /* 0x000fe4000f8e18ff */
[----:B------:R-:W-:-:S03]  /*2d90*/  SHF.L.U32 R5, R9, 0x1f, RZ ;  /* 0x0000001f09057819 */ /* 0x000fc600000006ff */
[----:B------:R-:W-:Y:S01]  /*2da0*/  VIADD R4, R2, 0x140 ;  /* 0x0000014002047836 */ /* 0x000fe20000000000 */
[----:B------:R-:W2:Y:S02]  /*2db0*/  SYNCS.PHASECHK.TRANS64.TRYWAIT P0, [R2+URZ+0x130], R5 ;  /* 0x00013005020075a7 */ /* 0x000ea400080011ff */
[----:B--2---:R-:W-:Y:S05]  /*2dc0*/  @!P0 BRA `(.L_x_53) ;  /* 0x00000064000c8947 */ /* 0x004fea0003800000 */
.L_x_161:
[----:B------:R-:W-:Y:S01]  /*2dd0*/  ULEA UR4, UR5, UR6, 0x3 ;  /* 0x0000000605047291 */ /* 0x000fe2000f8e18ff */
[----:B------:R-:W-:Y:S02]  /*2de0*/  PRMT R4, RZ, 0x654, R4 ;  /* 0x00000654ff047816 */ /* 0x000fe40000000004 */
[----:B--2---:R-:W-:Y:S01]  /*2df0*/  SHF.L.U32 R5, R12, 0x1f, RZ ;  /* 0x0000001f0c057819 */ /* 0x004fe200000006ff */
[----:B------:R-:W-:Y:S01]  /*2e00*/  UIADD3 UR7, UPT, UPT, UR4, 0xd0, URZ ;  /* 0x000000d004077890 */ /* 0x000fe2000fffe0ff */
[----:B------:R2:W-:Y:S05]  /*2e10*/  SYNCS.ARRIVE.TRANS64.RED.A1T0 RZ, [R4+URZ], RZ ;  /* 0x000000ff04ff79a7 */ /* 0x0005ea00081004ff */
[----:B------:R-:W-:Y:S01]  /*2e20*/  IMAD.U32 R7, RZ, RZ, UR7 ;  /* 0x00000007ff077e24 */ /* 0x000fe2000f8e00ff */
[----:B------:R-:W3:Y:S04]  /*2e30*/  SYNCS.PHASECHK.TRANS64.TRYWAIT P0, [UR4+0xe0], R5 ;  /* 0x0000e005ff0075a7 */ /* 0x000ee80008001104 */
[----:B------:R-:W-:Y:S01]  /*2e40*/  PRMT R6, R0, 0x654, R7 ;  /* 0x0000065400067816 */ /* 0x000fe20000000007 */
[----:B--2---:R-:W-:Y:S01]  /*2e50*/  @!P2 IMAD.MOV.U32 R4, RZ, RZ, 0x10 ;  /* 0x00000010ff04a424 */ /* 0x004fe200078e00ff */
[----:B---3--:R-:W-:Y:S06]  /*2e60*/  @!P0 BRA `(.L_x_54) ;  /* 0x0000006000f88947 */ /* 0x008fec0003800000 */
.L_x_163:
[----:B------:R-:W-:Y:S01]  /*2e70*/  ULEA UR8, UR5, UR6, 0x4 ;  /* 0x0000000605087291 */ /* 0x000fe2000f8e20ff */
[----:B------:R-:W-:Y:S01]  /*2e80*/  SEL R3, R6, R3, !P2 ;  /* 0x0000000306037207 */ /* 0x000fe20005000000 */
[----:B------:R-:W-:Y:S01]  /*2e90*/  UIADD3 UR9, UPT, UPT, UR4, 0xd0, URZ ;  /* 0x000000d004097890 */ /* 0x000fe2000fffe0ff */
[----:B--2---:R-:W-:Y:S01]  /*2ea0*/  LEA R2, R11, UR6, 0x3 ;  /* 0x000000060b027c11 */ /* 0x004fe2000f8e18ff */
[----:B------:R-:W-:Y:S01]  /*2eb0*/  UIADD3 UR8, UPT, UPT, UR8, 0x160, URZ ;  /* 0x0000016008087890 */ /* 0x000fe2000fffe0ff */
[----:B------:R-:W-:Y:S01]  /*2ec0*/  SHF.L.U32 R5, R10, 0x1f, RZ ;  /* 0x0000001f0a057819 */ /* 0x000fe200000006ff */
[----:B------:R2:W-:Y:S01]  /*2ed0*/  @!P2 SYNCS.ARRIVE.TRANS64.RED RZ, [R3+URZ], R4 ;  /* 0x0000000403ffa9a7 */ /* 0x0005e200080004ff */
[----:B------:R-:W-:Y:S01]  /*2ee0*/  UIADD3 UR4, UPT, UPT, UR5, 0x1, URZ ;  /* 0x0000000105047890 */ /* 0x000fe2000fffe0ff */
[----:B------:R-:W-:-:S03]  /*2ef0*/  VIADD R8, R8, 0x1 ;  /* 0x0000000108087836 */ /* 0x000fc60000000000 */
[----:B------:R-:W-:Y:S02]  /*2f00*/  UISETP.NE.AND UP0, UPT, UR4, 0x2, UPT ;  /* 0x000000020400788c */ /* 0x000fe4000bf05270 */
[----:B------:R-:W-:Y:S06]  /*2f10*/  UGETNEXTWORKID.BROADCAST [UR8], [UR9] ;  /* 0x00000000080073ca */ /* 0x000fec0008000100 */
[----:B------:R-:W-:Y:S01]  /*2f20*/  USEL UR7, URZ, 0x1, UP0 ;  /* 0x00000001ff077887 */ /* 0x000fe20008000000 */
[----:B------:R-:W-:Y:S01]  /*2f30*/  ISETP.NE.AND P0, PT, R8, 0x2, PT ;  /* 0x000000020800780c */ /* 0x000fe20003f05270 */
[----:B------:R-:W-:Y:S01]  /*2f40*/  USEL UR5, UR4, URZ, UP0 ;  /* 0x000000ff04057287 */ /* 0x000fe20008000000 */
[----:B------:R-:W3:Y:S03]  /*2f50*/  SYNCS.PHASECHK.TRANS64.TRYWAIT P1, [R2+URZ+0xd0], R5 ;  /* 0x0000d005020075a7 */ /* 0x000ee600080211ff */
[----:B------:R-:W-:Y:S01]  /*2f60*/  LOP3.LUT R12, R12, UR7, RZ, 0x3c, !PT ;  /* 0x000000070c0c7c12 */ /* 0x000fe2000f8e3cff */
[----:B--23--:R-:W-:Y:S07]  /*2f70*/  @!P1 BRA `(.L_x_55) ;  /* 0x0000006000cc9947 */ /* 0x00cfee0003800000 */
.L_x_164:
[C---:B------:R-:W-:Y:S01]  /*2f80*/  LEA R4, R11.reuse, UR6, 0x4 ;  /* 0x000000060b047c11 */ /* 0x040fe2000f8e20ff */
[----:B--2---:R-:W-:Y:S01]  /*2f90*/  VIADD R2, R2, 0xe0 ;  /* 0x000000e002027836 */ /* 0x004fe20000000000 */
[----:B------:R-:W-:Y:S01]  /*2fa0*/  SEL R8, R8, RZ, P0 ;  /* 0x000000ff08087207 */ /* 0x000fe20000000000 */
[----:B------:R-:W-:-:S03]  /*2fb0*/  VIADD R11, R11, 0x1 ;  /* 0x000000010b0b7836 */ /* 0x000fc60000000000 */
[----:B------:R-:W2:Y:S01]  /*2fc0*/  LDS.128 R4, [R4+0x160] ;  /* 0x0001600004047984 */ /* 0x000ea20000000c00 */
[----:B------:R-:W-:Y:S02]  /*2fd0*/  PRMT R2, RZ, 0x654, R2 ;  /* 0x00000654ff027816 */ /* 0x000fe40000000002 */
[C---:B------:R-:W-:Y:S01]  /*2fe0*/  ISETP.NE.AND P1, PT, R11.reuse, 0x2, PT ;  /* 0x000000020b00780c */ /* 0x040fe20003f25270 */
[----:B------:R-:W-:Y:S01]  /*2ff0*/  @!PT LDS RZ, [RZ] ;  /* 0x00000000fffff984 */ /* 0x000fe20000000800 */
[----:B------:R-:W-:Y:S01]  /*3000*/  @!PT LDS RZ, [RZ] ;  /* 0x00000000fffff984 */ /* 0x000fe20000000800 */
[----:B------:R-:W-:Y:S01]  /*3010*/  @!PT LDS RZ, [RZ] ;  /* 0x00000000fffff984 */ /* 0x000fe20000000800 */
[----:B------:R-:W-:Y:S01]  /*3020*/  @!PT LDS RZ, [RZ] ;  /* 0x00000000fffff984 */ /* 0x000fe20000000800 */
[----:B------:R3:W-:Y:S06]  /*3030*/  MEMBAR.ALL.CTA ;  /* 0x0000000000007992 */ /* 0x0007ec0000008000 */
[----:B---3--:R-:W3:Y:S01]  /*3040*/  FENCE.VIEW.ASYNC.S ;  /* 0x00000000000073c6 */ /* 0x008ee20000000000 */
[----:B------:R-:W-:Y:S01]  /*3050*/  SEL R11, R11, RZ, P1 ;  /* 0x000000ff0b0b7207 */ /* 0x000fe20000800000 */
[----:B---3--:R3:W-:Y:S01]  /*3060*/  SYNCS.ARRIVE.TRANS64.RED.A1T0 RZ, [R2+URZ], RZ ;  /* 0x000000ff02ff79a7 */ /* 0x0087e200081004ff */
[----:B--2---:R-:W-:-:S02]  /*3070*/  LOP3.LUT P3, RZ, R6, 0x1, RZ, 0xc0, !PT ;  /* 0x0000000106ff7812 */ /* 0x004fc4000786c0ff */
[----:B------:R-:W-:-:S04]  /*3080*/  SEL R5, RZ, 0x1, P1 ;  /* 0x00000001ff057807 */ /* 0x000fc80000800000 */
[----:B------:R-:W-:Y:S02]  /*3090*/  LOP3.LUT R10, R10, R5, RZ, 0x3c, !PT ;  /* 0x000000050a0a7212 */ /* 0x000fe400078e3cff */
[----:B---3--:R-:W-:-:S04]  /*30a0*/  SEL R2, RZ, 0x1, P0 ;  /* 0x00000001ff027807 */ /* 0x008fc80000000000 */
[----:B------:R-:W-:Y:S01]  /*30b0*/  LOP3.LUT R9, R9, R2, RZ, 0x3c, !PT ;  /* 0x0000000209097212 */ /* 0x000fe200078e3cff */
[----:B------:R-:W-:Y:S06]  /*30c0*/  @P3 BRA `(.L_x_56) ;  /* 0xfffffffc002c3947 */ /* 0x000fec000383ffff */
[----:B------:R-:W-:Y:S01]  /*30d0*/  ULEA UR4, UR5, UR6, 0x3 ;  /* 0x0000000605047291 */ /* 0x000fe2000f8e18ff */
[----:B------:R-:W-:-:S08]  /*30e0*/  SHF.L.U32 R3, R12, 0x1f, RZ ;  /* 0x0000001f0c037819 */ /* 0x000fd000000006ff */
[----:B------:R-:W2:Y:S02]  /*30f0*/  SYNCS.PHASECHK.TRANS64 P0, [UR4+0xe0], R3 ;  /* 0x0000e003ff0075a7 */ /* 0x000ea40008001004 */
[----:B--2---:R-:W-:Y:S05]  /*3100*/  @P0 BRA `(.L_x_57) ;  /* 0x0000000000080947 */ /* 0x004fea0003800000 */
[----:B------:R-:W2:Y:S02]  /*3110*/  SYNCS.PHASECHK.TRANS64.TRYWAIT P0, [UR4+0xe0], R3 ;  /* 0x0000e003ff0075a7 */ /* 0x000ea40008001104 */
[----:B--2---:R-:W-:Y:S05]  /*3120*/  @!P0 BRA `(.L_x_58) ;  /* 0x0000006000748947 */ /* 0x004fea0003800000 */
.L_x_57:
[----:B------:R-:W-:-:S04]  /*3130*/  UIADD3 UR7, UPT, UPT, UR5, 0x1, URZ ;  /* 0x0000000105077890 */ /* 0x000fc8000fffe0ff */
[----:B------:R-:W-:-:S04]  /*3140*/  UISETP.NE.AND UP0, UPT, UR7, 0x2, UPT ;  /* 0x000000020700788c */ /* 0x000fc8000bf05270 */
[----:B------:R-:W-:Y:S02]  /*3150*/  USEL UR8, URZ, 0x1, UP0 ;  /* 0x00000001ff087887 */ /* 0x000fe40008000000 */
[----:B------:R-:W-:-:S04]  /*3160*/  USEL UR7, UR7, URZ, UP0 ;  /* 0x000000ff07077287 */ /* 0x000fc80008000000 */
[----:B------:R-:W-:Y:S01]  /*3170*/  ULEA UR7, UR7, UR6, 0x3 ;  /* 0x0000000607077291 */ /* 0x000fe2000f8e18ff */
[----:B--2---:R-:W-:-:S04]  /*3180*/  LOP3.LUT R3, R12, UR8, RZ, 0x3c, !PT ;  /* 0x000000080c037c12 */ /* 0x004fc8000f8e3cff */
[----:B------:R-:W-:-:S04]  /*3190*/  SHF.L.U32 R0, R3, 0x1f, RZ ;  /* 0x0000001f03007819 */ /* 0x000fc800000006ff */
[----:B------:R-:W2:Y:S02]  /*31a0*/  SYNCS.PHASECHK.TRANS64 P0, [UR7+0xe0], R0 ;  /* 0x0000e000ff0075a7 */ /* 0x000ea40008001007 */
[----:B-12---:R-:W-:Y:S05]  /*31b0*/  @P0 EXIT ;  /* 0x000000000000094d */ /* 0x006fea0003800000 */
[----:B------:R-:W-:Y:S02]  /*31c0*/  SHF.L.U32 R3, R3, 0x1f, RZ ;  /* 0x0000001f03037819 */ /* 0x000fe400000006ff */
[----:B------:R-:W-:-:S07]  /*31d0*/  MOV R0, UR7 ;  /* 0x0000000700007c02 */ /* 0x000fce0008000f00 */
.L_x_59:
[----:B-1----:R1:W2:Y:S02]  /*31e0*/  SYNCS.PHASECHK.TRANS64.TRYWAIT P0, [R0+URZ+0xe0], R3 ;  /* 0x0000e003000075a7 */ /* 0x0022a400080011ff */
[----:B--2---:R-:W-:Y:S05]  /*31f0*/  @!P0 NANOSLEEP.SYNCS 0x989680 ;  /* 0x009896800000895d */ /* 0x004fea0003900000 */
[----:B------:R-:W2:Y:S02]  /*3200*/  @!P0 SYNCS.PHASECHK.TRANS64 P0, [R0+URZ+0xe0], R3 ;  /* 0x0000e003000085a7 */ /* 0x000ea400080010ff */
[----:B--2---:R-:W-:Y:S05]  /*3210*/  @P0 EXIT ;  /* 0x000000000000094d */ /* 0x004fea0003800000 */
[----:B------:R-:W-:Y:S05]  /*3220*/  BRA `(.L_x_59) ;  /* 0xfffffffc00ec7947 */ /* 0x000fea000383ffff */
.L_x_52:
[----:B------:R-:W-:Y:S05]  /*3230*/  BRA.U UP5, `(.L_x_60) ;  /* 0x0000000d05d87547 */ /* 0x000fea000b800000 */
[----:B------:R-:W2:Y:S01]  /*3240*/  S2UR UR7, SR_CgaCtaId ;  /* 0x00000000000779c3 */ /* 0x000ea20000008800 */
[----:B------:R-:W-:Y:S01]  /*3250*/  UMOV UR4, 0x40 ;  /* 0x0000004000047882 */ /* 0x000fe20000000000 */
[----:B------:R-:W-:Y:S01]  /*3260*/  NOP ;  /* 0x0000000000007918 */ /* 0x000fe20000000000 */
[----:B------:R-:W-:Y:S01]  /*3270*/  UMOV UR6, 0x400 ;  /* 0x0000040000067882 */ /* 0x000fe20000000000 */
[----:B--2---:R-:W-:Y:S02]  /*3280*/  ULEA UR5, UR7, UR4, 0x18 ;  /* 0x0000000407057291 */ /* 0x004fe4000f8ec0ff */
[----:B------:R-:W-:-:S07]  /*3290*/  ULEA UR6, UR7, UR6, 0x18 ;  /* 0x0000000607067291 */ /* 0x000fce000f8ec0ff */
[----:B------:R-:W2:Y:S02]  /*32a0*/  LDS.U8 R0, [UR5+0x1c] ;  /* 0x00001c05ff007984 */ /* 0x000ea40008000000 */
[----:B--2---:R-:W-:-:S13]  /*32b0*/  ISETP.NE.AND P0, PT, R0, RZ, PT ;  /* 0x000000ff0000720c */ /* 0x004fda0003f05270 */
[----:B------:R-:W-:Y:S05]  /*32c0*/  @P0 BRA `(.L_x_61) ;  /* 0x0000000000580947 */ /* 0x000fea0003800000 */
[----:B------:R-:W-:-:S13]  /*32d0*/  ELECT P0, URZ, PT ;  /* 0x0000000000ff782f */ /* 0x000fda0003800000 */
[----:B------:R-:W-:Y:S05]  /*32e0*/  @!P0 BRA `(.L_x_62) ;  /* 0x0000000000608947 */ /* 0x000fea0003800000 */
[----:B------:R-:W-:Y:S01]  /*32f0*/  UMOV UR4, 0x10 ;  /* 0x0000001000047882 */ /* 0x000fe20000000000 */
[----:B------:R-:W-:Y:S01]  /*3300*/  HFMA2 R0, -RZ, RZ, 0, 5.9604644775390625e-08 ;  /* 0x00000001ff007431 */ /* 0x000fe200000001ff */
[----:B------:R-:W-:-:S03]  /*3310*/  MOV R3, 0xffff ;  /* 0x0000ffff00037802 */ /* 0x000fc60000000f00 */
[----:B------:R-:W-:Y:S04]  /*3320*/  DEPBAR.LE SB2, 0x36 ;  /* 0x0000ad800000791a */ /* 0x000fe80000000000 */
[----:B------:R-:W2:Y:S02]  /*3330*/  UTCATOMSWS.FIND_AND_SET.ALIGN UP0, UR4, UR4 ;  /* 0x00000004000475e3 */ /* 0x000ea40008000800 */
[----:B--2---:R-:W-:Y:S01]  /*3340*/  MOV R4, UR4 ;  /* 0x0000000400047c02 */ /* 0x004fe20008000f00 */
[----:B------:R-:W-:Y:S06]  /*3350*/  BRA.U UP0, `(.L_x_63) ;  /* 0x0000000100187547 */ /* 0x000fec000b800000 */
.L_x_64:
[----:B------:R-:W-:Y:S05]  /*3360*/  NANOSLEEP 0x64 ;  /* 0x000000640000795d */ /* 0x000fea0003800000 */
[----:B------:R-:W-:-:S05]  /*3370*/  UMOV UR4, 0x10 ;  /* 0x0000001000047882 */ /* 0x000fca0000000000 */
[----:B------:R-:W-:Y:S04]  /*3380*/  DEPBAR.LE SB2, 0x36 ;  /* 0x0000ad800000791a */ /* 0x000fe80000000000 */
[----:B------:R-:W2:Y:S02]  /*3390*/  UTCATOMSWS.FIND_AND_SET.ALIGN UP0, UR4, UR4 ;  /* 0x00000004000475e3 */ /* 0x000ea40008000800 */
[----:B--2---:R-:W-:Y:S01]  /*33a0*/  MOV R4, UR4 ;  /* 0x0000000400047c02 */ /* 0x004fe20008000f00 */
[----:B------:R-:W-:Y:S05]  /*33b0*/  BRA.U !UP0, `(.L_x_64) ;  /* 0xfffffffd08e87547 */ /* 0x000fea000b83ffff */
.L_x_63:
[-C--:B------:R-:W-:Y:S02]  /*33c0*/  SHF.L.U32 R3, R3, R4.reuse, RZ ;  /* 0x0000000403037219 */ /* 0x080fe400000006ff */
[----:B------:R-:W-:Y:S01]  /*33d0*/  SHF.L.U32 R0, R0, R4, RZ ;  /* 0x0000000400007219 */ /* 0x000fe200000006ff */
[----:B------:R-:W-:Y:S02]  /*33e0*/  IMAD.SHL.U32 R4, R4, 0x20, RZ ;  /* 0x0000002004047824 */ /* 0x000fe400078e00ff */
[----:B------:R2:W-:Y:S04]  /*33f0*/  ATOMS.OR RZ, [UR5+0x14], R3 ;  /* 0x00001403ffff798c */ /* 0x0005e8000b000005 */
[----:B------:R2:W-:Y:S04]  /*3400*/  ATOMS.OR RZ, [UR5+0x18], R0 ;  /* 0x00001800ffff798c */ /* 0x0005e8000b000005 */
[----:B------:R2:W-:Y:S01]  /*3410*/  STS [UR6+0x180], R4 ;  /* 0x00018004ff007988 */ /* 0x0005e20008000806 */
[----:B------:R-:W-:Y:S05]  /*3420*/  BRA `(.L_x_62) ;  /* 0x0000000000107947 */ /* 0x000fea0003800000 */
.L_x_61:
[----:B------:R-:W-:Y:S02]  /*3430*/  MOV R0, 0xffffffff ;  /* 0xffffffff00007802 */ /* 0x000fe40000000f00 */
[----:B------:R-:W-:-:S03]  /*3440*/  MOV R4, 0x3470 ;  /* 0x0000347000047802 */ /* 0x000fc60000000f00 */
[----:B------:R2:W-:Y:S04]  /*3450*/  STS [UR6+0x180], R0 ;  /* 0x00018000ff007988 */ /* 0x0005e80008000806 */
[----:B-12--5:R-:W-:Y:S05]  /*3460*/  CALL.REL.NOINC `($__internal_1_$__cuda_sm10x_tcgen05_guardrail_trap_phase_invalid_during_alloc) ;  /* 0x0000006400bc7944 */ /* 0x026fea0003c00000 */
.L_x_62:
[----:B------:R-:W-:Y:S05]  /*3470*/  WARPSYNC.ALL ;  /* 0x0000000000007948 */ /* 0x000fea0003800000 */
[----:B------:R-:W3:Y:S01]  /*3480*/  S2UR UR4, SR_CgaCtaId ;  /* 0x00000000000479c3 */ /* 0x000ee20000008800 */
[----:B------:R-:W-:Y:S01]  /*3490*/  UMOV UR26, 0x400 ;  /* 0x00000400001a7882 */ /* 0x000fe20000000000 */
[----:B------:R-:W-:-:S06]  /*34a0*/  NOP ;  /* 0x0000000000007918 */ /* 0x000fcc0000000000 */
[----:B------:R-:W-:Y:S06]  /*34b0*/  BAR.ARV 0x6, 0xa0 ;  /* 0x0182800000007b1d */ /* 0x000fec0000002000 */
[----:B------:R-:W4:Y:S01]  /*34c0*/  LDCU UR5, c[0x0][0x38c] ;  /* 0x00007180ff0577ac */ /* 0x000f220008000800 */
[----:B------:R-:W-:Y:S01]  /*34d0*/  LOP3.LUT R2, R2, 0xffff, RZ, 0xc0, !PT ;  /* 0x0000ffff02027812 */ /* 0x000fe200078ec0ff */
[----:B------:R-:W-:Y:S01]  /*34e0*/  IMAD.MOV.U32 R11, RZ, RZ, 0x1 ;  /* 0x00000001ff0b7424 */ /* 0x000fe200078e00ff */
[----:B------:R-:W-:Y:S01]  /*34f0*/  CS2R R8, SRZ ;  /* 0x0000000000087805 */ /* 0x000fe2000001ff00 */
[----:B------:R-:W1:Y:S01]  /*3500*/  LDCU UR7, c[0x0][0x38c] ;  /* 0x00007180ff0777ac */ /* 0x000e620008000800 */
[----:B------:R-:W-:Y:S01]  /*3510*/  R2UR UR27, R2 ;  /* 0x00000000021b72ca */ /* 0x000fe200000e0000 */
[----:B------:R-:W-:Y:S01]  /*3520*/  IMAD.MOV.U32 R10, RZ, RZ, RZ ;  /* 0x000000ffff0a7224 */ /* 0x000fe200078e00ff */
[----:B------:R-:W-:Y:S01]  /*3530*/  UMOV UR30, URZ ;  /* 0x000000ff001e7c82 */ /* 0x000fe20008000000 */
[----:B------:R-:W-:Y:S01]  /*3540*/  UMOV UR24, URZ ;  /* 0x000000ff00187c82 */ /* 0x000fe20008000000 */
[----:B---3--:R-:W-:Y:S01]  /*3550*/  ULEA UR26, UR4, UR26, 0x18 ;  /* 0x0000001a041a7291 */ /* 0x008fe2000f8ec0ff */
[----:B------:R-:W-:Y:S01]  /*3560*/  UMOV UR38, 0x0 ;  /* 0x0000000000267882 */ /* 0x000fe20000000000 */
[----:B------:R-:W-:-:S02]  /*3570*/  UMOV UR39, 0x4200910 ;  /* 0x0420091000277882 */ /* 0x000fc40000000000 */
[----:B------:R-:W-:Y:S02]  /*3580*/  UIADD3 UR4, UPT, UPT, UR26, 0x8800, URZ ;  /* 0x000088001a047890 */ /* 0x000fe4000fffe0ff */
[----:B------:R-:W-:Y:S02]  /*3590*/  UIADD3 UR6, UPT, UPT, UR26, 0x18800, URZ ;  /* 0x000188001a067890 */ /* 0x000fe4000fffe0ff */
[----:B----4-:R-:W-:Y:S01]  /*35a0*/  UIADD3 UR5, UPT, UPT, UR5, 0x1f, URZ ;  /* 0x0000001f05057890 */ /* 0x010fe2000fffe0ff */
[----:B--2---:R-:W2:Y:S01]  /*35b0*/  LDS R0, [UR26+0x180] ;  /* 0x0001801aff007984 */ /* 0x004ea20008000800 */
[----:B-1----:R-:W-:Y:S01]  /*35c0*/  UMOV UR36, 0x0 ;  /* 0x0000000000247882 */ /* 0x002fe20000000000 */
[----:B------:R-:W-:Y:S01]  /*35d0*/  UMOV UR37, 0x4200910 ;  /* 0x0420091000257882 */ /* 0x000fe20000000000 */
[----:B------:R-:W-:Y:S02]  /*35e0*/  USHF.R.S32.HI UR40, URZ, 0x1f, UR5 ;  /* 0x0000001fff287899 */ /* 0x000fe40008011405 */
[----:B------:R-:W-:-:S02]  /*35f0*/  UISETP.GE.AND UP4, UPT, UR7, 0x1, UPT ;  /* 0x000000010700788c */ /* 0x000fc4000bf86270 */
[----:B------:R-:W-:Y:S02]  /*3600*/  ULEA.HI UR40, UR40, UR5, URZ, 0x5 ;  /* 0x0000000528287291 */ /* 0x000fe4000f8f28ff */
[----:B------:R-:W-:Y:S02]  /*3610*/  USHF.R.U32.HI UR5, URZ, 0x4, UR4 ;  /* 0x00000004ff057899 */ /* 0x000fe40008011604 */
[----:B------:R-:W-:Y:S02]  /*3620*/  USHF.R.S32.HI UR40, URZ, 0x5, UR40 ;  /* 0x00000005ff287899 */ /* 0x000fe40008011428 */
[----:B------:R-:W-:Y:S02]  /*3630*/  USHF.R.U32.HI UR4, URZ, 0x4, UR6 ;  /* 0x00000004ff047899 */ /* 0x000fe40008011606 */
[----:B------:R-:W-:Y:S02]  /*3640*/  UISETP.LT.AND UP0, UPT, UR40, 0x1, UPT ;  /* 0x000000012800788c */ /* 0x000fe4000bf01270 */
[----:B------:R-:W-:-:S02]  /*3650*/  ULOP3.LUT UR5, UR5, 0x3fff, URZ, 0xc0, !UPT ;  /* 0x00003fff05057892 */ /* 0x000fc4000f8ec0ff */
[----:B------:R-:W-:Y:S02]  /*3660*/  ULOP3.LUT UR4, UR4, 0x3fff, URZ, 0xc0, !UPT ;  /* 0x00003fff04047892 */ /* 0x000fe4000f8ec0ff */
[----:B------:R-:W-:Y:S02]  /*3670*/  USEL UR41, UR40, 0x1, !UP0 ;  /* 0x0000000128297887 */ /* 0x000fe4000c000000 */
[----:B------:R-:W-:Y:S02]  /*3680*/  ULOP3.LUT UR28, UR5, 0x10000, URZ, 0xfc, !UPT ;  /* 0x00010000051c7892 */ /* 0x000fe4000f8efcff */
[----:B------:R-:W-:Y:S02]  /*3690*/  ULOP3.LUT UR29, UR4, 0x10000, URZ, 0xfc, !UPT ;  /* 0x00010000041d7892 */ /* 0x000fe4000f8efcff */
[----:B------:R-:W-:Y:S01]  /*36a0*/  UIADD3 UR41, UPT, UPT, -UR41, URZ, URZ ;  /* 0x000000ff29297290 */ /* 0x000fe2000fffe1ff */
[----:B------:R-:W-:Y:S01]  /*36b0*/  UMOV UR34, 0x0 ;  /* 0x0000000000227882 */ /* 0x000fe20000000000 */
[----:B------:R-:W-:Y:S01]  /*36c0*/  UMOV UR35, 0x4200910 ;  /* 0x0420091000237882 */ /* 0x000fe20000000000 */
[----:B------:R-:W-:Y:S01]  /*36d0*/  UMOV UR32, 0x0 ;  /* 0x0000000000207882 */ /* 0x000fe20000000000 */
[----:B------:R-:W-:Y:S01]  /*36e0*/  UMOV UR33, 0x4200910 ;  /* 0x0420091000217882 */ /* 0x000fe20000000000 */
[----:B--2---:R-:W-:-:S15]  /*36f0*/  R2UR UR42, R0 ;  /* 0x00000000002a72ca */ /* 0x004fde00000e0000 */
.L_x_71:
[----:B------:R-:W-:Y:S02]  /*3700*/  LEA R0, R10, UR26, 0x3 ;  /* 0x0000001a0a007c11 */ /* 0x000fe4000f8e18ff */
[----:B------:R-:W-:Y:S02]  /*3710*/  SHF.L.U32 R5, R9, 0x1f, RZ ;  /* 0x0000001f09057819 */ /* 0x000fe400000006ff */
[----:B------:R-:W-:Y:S01]  /*3720*/  PLOP3.LUT P0, PT, PT, PT, UP4, 0x80, 0x8 ;  /* 0x000000000008781c */ /* 0x000fe20003f0f048 */
[----:B------:R-:W-:Y:S01]  /*3730*/  VIADD R3, R0, 0xe0 ;  /* 0x000000e000037836 */ /* 0x000fe20000000000 */
[----:B-1----:R-:W1:Y:S02]  /*3740*/  SYNCS.PHASECHK.TRANS64.TRYWAIT P1, [R0+URZ+0xd0], R5 ;  /* 0x0000d005000075a7 */ /* 0x002e6400080211ff */
[----:B-1-3--:R-:W-:Y:S09]  /*3750*/  @!P1 BRA `(.L_x_65) ;  /* 0x0000005c00009947 */ /* 0x00aff20003800000 */
.L_x_166:
[----:B------:R-:W-:Y:S01]  /*3760*/  LEA R4, R10, UR26, 0x4 ;  /* 0x0000001a0a047c11 */ /* 0x000fe2000f8e20ff */
[----:B------:R-:W-:Y:S01]  /*3770*/  @UP4 ULEA UR4, UR24, UR26, 0x3 ;  /* 0x0000001a18044291 */ /* 0x000fe2000f8e18ff */
[----:B------:R-:W-:Y:S01]  /*3780*/  PLOP3.LUT P2, PT, PT, PT, PT, 0x80, 0x8 ;  /* 0x000000000008781c */ /* 0x000fe20003f4f070 */
[----:B------:R-:W-:Y:S01]  /*3790*/  ULEA UR31, UR30, UR26, 0x3 ;  /* 0x0000001a1e1f7291 */ /* 0x000fe2000f8e18ff */
[----:B------:R-:W-:Y:S02]  /*37a0*/  PRMT R3, RZ, 0x654, R3 ;  /* 0x00000654ff037816 */ /* 0x000fe40000000003 */
[----:B-1----:R-:W1:Y:S01]  /*37b0*/  LDS.128 R4, [R4+0x160] ;  /* 0x0001600004047984 */ /* 0x002e620000000c00 */
[----:B------:R-:W-:Y:S02]  /*37c0*/  @P0 SHF.L.U32 R2, R8, 0x1f, RZ ;  /* 0x0000001f08020819 */ /* 0x000fe400000006ff */
[----:B------:R-:W-:Y:S01]  /*37d0*/  SHF.L.U32 R0, R11, 0x1f, RZ ;  /* 0x0000001f0b007819 */ /* 0x000fe200000006ff */
[----:B------:R-:W-:Y:S01]  /*37e0*/  @!PT LDS RZ, [RZ] ;  /* 0x00000000fffff984 */ /* 0x000fe20000000800 */
[----:B------:R-:W-:Y:S01]  /*37f0*/  @!PT LDS RZ, [RZ] ;  /* 0x00000000fffff984 */ /* 0x000fe20000000800 */
[----:B------:R-:W-:Y:S01]  /*3800*/  @!PT LDS RZ, [RZ] ;  /* 0x00000000fffff984 */ /* 0x000fe20000000800 */
[----:B------:R-:W-:Y:S01]  /*3810*/  @!PT LDS RZ, [RZ] ;  /* 0x00000000fffff984 */ /* 0x000fe20000000800 */
[----:B------:R2:W-:Y:S06]  /*3820*/  MEMBAR.ALL.CTA ;  /* 0x0000000000007992 */ /* 0x0005ec0000008000 */
[----:B--2---:R-:W2:Y:S02]  /*3830*/  FENCE.VIEW.ASYNC.S ;  /* 0x00000000000073c6 */ /* 0x004ea40000000000 */
[----:B--2---:R2:W-:Y:S01]  /*3840*/  SYNCS.ARRIVE.TRANS64.RED.A1T0 RZ, [R3+URZ], RZ ;  /* 0x000000ff03ff79a7 */ /* 0x0045e200081004ff */
[----:B------:R2:W3:Y:S01]  /*3850*/  @P0 SYNCS.PHASECHK.TRANS64.TRYWAIT P2, [UR4], R2 ;  /* 0x00000002ff0005a7 */ /* 0x0004e20008041104 */
[----:B------:R-:W-:Y:S01]  /*3860*/  ULEA.HI UR4, UR30, UR30, URZ, 0x1 ;  /* 0x0000001e1e047291 */ /* 0x000fe2000f8f08ff */
[----:B-1----:R-:W-:-:S03]  /*3870*/  LOP3.LUT P1, RZ, R6, 0x1, RZ, 0xc0, !PT ;  /* 0x0000000106ff7812 */ /* 0x002fc6000782c0ff */
[----:B------:R-:W-:Y:S02]  /*3880*/  USHF.L.U32 UR11, UR4, 0x6, URZ ;  /* 0x00000006040b7899 */ /* 0x000fe400080006ff */
[----:B------:R-:W-:Y:S02]  /*3890*/  ULOP3.LUT UR4, UR4, 0xffe, URZ, 0xc0, !UPT ;  /* 0x00000ffe04047892 */ /* 0x000fe4000f8ec0ff */
[----:B------:R-:W-:Y:S02]  /*38a0*/  ULOP3.LUT UR11, UR11, 0xffffff80, URZ, 0xc0, !UPT ;  /* 0xffffff800b0b7892 */ /* 0x000fe4000f8ec0ff */
[----:B------:R-:W-:Y:S02]  /*38b0*/  UIADD3 UR4, UPT, UPT, -UR4, UR30, URZ ;  /* 0x0000001e04047290 */ /* 0x000fe4000fffe1ff */
[----:B------:R-:W-:Y:S01]  /*38c0*/  UIADD3 UR11, UPT, UPT, UR42, UR11, URZ ;  /* 0x0000000b2a0b7290 */ /* 0x000fe2000fffe0ff */
[----:B------:R-:W1:Y:S03]  /*38d0*/  SYNCS.PHASECHK.TRANS64.TRYWAIT P0, [UR31+0x110], R0 ;  /* 0x00011000ff0075a7 */ /* 0x000e66000800111f */
[----:B------:R-:W-:Y:S01]  /*38e0*/  ULEA UR11, UR4, UR11, 0x14 ;  /* 0x0000000b040b7291 */ /* 0x000fe2000f8ea0ff */
[----:B-123--:R-:W-:Y:S11]  /*38f0*/  @!P0 BRA `(.L_x_66) ;  /* 0x0000005800ac8947 */ /* 0x00eff60003800000 */
.L_x_168:
[----:B------:R-:W-:Y:S01]  /*3900*/  IADD3 R10, PT, PT, R10, 0x1, RZ ;  /* 0x000000010a0a7810 */ /* 0x000fe20007ffe0ff */
[----:B------:R-:W-:Y:S06]  /*3910*/  BRA.U !UP4, `(.L_x_67) ;  /* 0x000000010cc07547 */ /* 0x000fec000b800000 */
[----:B------:R-:W-:Y:S01]  /*3920*/  UPLOP3.LUT UP2, UPT, UPT, UPT, UPT, 0x40, 0x4 ;  /* 0x000000000004789c */ /* 0x000fe20003f4e870 */
[----:B------:R-:W-:Y:S01]  /*3930*/  UMOV UR23, UR41 ;  /* 0x0000002900177c82 */ /* 0x000fe20008000000 */
[----:B------:R-:W-:Y:S01]  /*3940*/  UMOV UR22, UR40 ;  /* 0x0000002800167c82 */ /* 0x000fe20008000000 */
[----:B------:R-:W-:-:S08]  /*3950*/  UMOV UR10, UR24 ;  /* 0x00000018000a7c82 */ /* 0x000fd00008000000 */
.L_x_70:
[----:B------:R-:W-:Y:S02]  /*3960*/  UIADD3 UR23, UPT, UPT, UR23, 0x1, URZ ;  /* 0x0000000117177890 */ /* 0x000fe4000fffe0ff */
[----:B--2---:R-:W-:Y:S02]  /*3970*/  ULEA UR5, UR10, UR26, 0x3 ;  /* 0x0000001a0a057291 */ /* 0x004fe4000f8e18ff */
[----:B------:R-:W-:Y:S01]  /*3980*/  UISETP.NE.AND UP3, UPT, UR23, URZ, UPT ;  /* 0x000000ff1700728c */ /* 0x000fe2000bf65270 */
[----:B---3--:R-:W-:Y:S10]  /*3990*/  @P2 BRA `(.L_x_68) ;  /* 0x00000000000c2947 */ /* 0x008ff40003800000 */
[----:B-1----:R-:W-:Y:S04]  /*39a0*/  SHF.L.U32 R3, R8, 0x1f, RZ ;  /* 0x0000001f08037819 */ /* 0x002fe800000006ff */
[----:B------:R-:W1:Y:S02]  /*39b0*/  SYNCS.PHASECHK.TRANS64.TRYWAIT P0, [UR5], R3 ;  /* 0x00000003ff0075a7 */ /* 0x000e640008001105 */
[----:B-1----:R-:W-:Y:S05]  /*39c0*/  @!P0 BRA `(.L_x_69) ;  /* 0x0000005800908947 */ /* 0x002fea0003800000 */
.L_x_68:
[----:B------:R-:W-:Y:S01]  /*39d0*/  UISETP.NE.AND UP0, UPT, UR22, 0x1, UPT ;  /* 0x000000011600788c */ /* 0x000fe2000bf05270 */
[----:B------:R-:W-:Y:S01]  /*39e0*/  PLOP3.LUT P2, PT, PT, PT, PT, 0x80, 0x8 ;  /* 0x000000000008781c */ /* 0x000fe20003f4f070 */
[----:B------:R-:W-:Y:S02]  /*39f0*/  UIADD3 UR4, UPT, UPT, UR10, 0x1, URZ ;  /* 0x000000010a047890 */ /* 0x000fe4000fffe0ff */
[----:B------:R-:W-:Y:S02]  /*3a00*/  UIADD3 UR25, UPT, UPT, UR5, 0x40, URZ ;  /* 0x0000004005197890 */ /* 0x000fe4000fffe0ff */
[----:B------:R-:W-:Y:S01]  /*3a10*/  UISETP.NE.AND UP1, UPT, UR4, 0x8, UPT ;  /* 0x000000080400788c */ /* 0x000fe2000bf25270 */
[----:B------:R-:W-:Y:S01]  /*3a20*/  PLOP3.LUT P0, PT, PT, PT, UP0, 0x80, 0x8 ;  /* 0x000000000008781c */ /* 0x000fe20003f0f008 */
[----:B------:R-:W-:Y:S02]  /*3a30*/  UIADD3 UR22, UPT, UPT, UR22, -0x1, URZ ;  /* 0xffffffff16167890 */ /* 0x000fe4000fffe0ff */
[----:B------:R-:W-:Y:S02]  /*3a40*/  USEL UR6, URZ, 0x1, UP1 ;  /* 0x00000001ff067887 */ /* 0x000fe40008800000 */
[----:B------:R-:W-:Y:S01]  /*3a50*/  USEL UR24, UR4, URZ, UP1 ;  /* 0x000000ff04187287 */ /* 0x000fe20008800000 */
[----:B------:R-:W-:Y:S01]  /*3a60*/  UMOV UR7, 0x40004040 ;  /* 0x4000404000077882 */ /* 0x000fe20000000000 */
[----:B------:R-:W-:Y:S02]  /*3a70*/  UMOV UR5, 0x40004040 ;  /* 0x4000404000057882 */ /* 0x000fe40000000000 */
[----:B------:R-:W-:Y:S01]  /*3a80*/  @UP0 ULEA UR4, UR24, UR26, 0x3 ;  /* 0x0000001a18040291 */ /* 0x000fe2000f8e18ff */
[----:B------:R-:W-:Y:S01]  /*3a90*/  LOP3.LUT R8, R8, UR6, RZ, 0x3c, !PT ;  /* 0x0000000608087c12 */ /* 0x000fe2000f8e3cff */
[----:B------:R-:W-:Y:S01]  /*3aa0*/  ULEA UR6, UR10, UR29, 0xa ;  /* 0x0000001d0a067291 */ /* 0x000fe2000f8e50ff */
[----:B------:R-:W-:Y:S02]  /*3ab0*/  UMOV UR21, 0x40004040 ;  /* 0x4000404000157882 */ /* 0x000fe40000000000 */
[----:B-1----:R-:W-:Y:S01]  /*3ac0*/  @P0 SHF.L.U32 R0, R8, 0x1f, RZ ;  /* 0x0000001f08000819 */ /* 0x002fe200000006ff */
[----:B------:R-:W-:Y:S02]  /*3ad0*/  UIADD3 UR20, UPT, UPT, UR6, 0x2, URZ ;  /* 0x0000000206147890 */ /* 0x000fe4000fffe0ff */
[----:B------:R-:W-:Y:S01]  /*3ae0*/  UIADD3 UR16, UPT, UPT, UR6, 0x4, URZ ;  /* 0x0000000406107890 */ /* 0x000fe2000fffe0ff */
[----:B------:R2:W3:Y:S01]  /*3af0*/  @P0 SYNCS.PHASECHK.TRANS64.TRYWAIT P2, [UR4], R0 ;  /* 0x00000000ff0005a7 */ /* 0x0004e20008041104 */
[----:B------:R-:W-:Y:S02]  /*3b00*/  ULEA UR4, UR10, UR28, 0x9 ;  /* 0x0000001c0a047291 */ /* 0x000fe4000f8e48ff */
[----:B------:R-:W-:Y:S02]  /*3b10*/  UIADD3 UR12, UPT, UPT, UR6, 0x6, URZ ;  /* 0x00000006060c7890 */ /* 0x000fe4000fffe0ff */
[----:B------:R-:W-:Y:S02]  /*3b20*/  UIADD3 UR18, UPT, UPT, UR4, 0x2, URZ ;  /* 0x0000000204127890 */ /* 0x000fe4000fffe0ff */
[----:B------:R-:W-:Y:S02]  /*3b30*/  UIADD3 UR14, UPT, UPT, UR4, 0x4, URZ ;  /* 0x00000004040e7890 */ /* 0x000fe4000fffe0ff */
[----:B------:R-:W-:Y:S01]  /*3b40*/  UIADD3 UR8, UPT, UPT, UR4, 0x6, URZ ;  /* 0x0000000604087890 */ /* 0x000fe2000fffe0ff */
[----:B------:R2:W-:Y:S01]  /*3b50*/  UTCHMMA gdesc[UR4], gdesc[UR6], tmem[UR11], tmem[UR38], idesc[UR39], UP2 ;  /* 0x00ff2606040075ea */ /* 0x0005e2000900000b */
[----:B------:R-:W-:Y:S01]  /*3b60*/  UPLOP3.LUT UP2, UPT, UPT, UPT, UPT, 0x80, 0x8 ;  /* 0x000000000008789c */ /* 0x000fe20003f4f070 */
[----:B------:R-:W-:Y:S01]  /*3b70*/  UMOV UR19, 0x40004040 ;  /* 0x4000404000137882 */ /* 0x000fe20000000000 */
[----:B------:R-:W-:Y:S01]  /*3b80*/  UMOV UR17, 0x40004040 ;  /* 0x4000404000117882 */ /* 0x000fe20000000000 */
[----:B------:R2:W-:Y:S01]  /*3b90*/  UTCHMMA gdesc[UR18], gdesc[UR20], tmem[UR11], tmem[UR36], idesc[UR37], UPT ;  /* 0x00ff2414120075ea */ /* 0x0005e2000b80000b */
[----:B------:R-:W-:Y:S01]  /*3ba0*/  UMOV UR15, 0x40004040 ;  /* 0x40004040000f7882 */ /* 0x000fe20000000000 */
[----:B------:R-:W-:Y:S01]  /*3bb0*/  UMOV UR13, 0x40004040 ;  /* 0x40004040000d7882 */ /* 0x000fe20000000000 */
[----:B------:R-:W-:Y:S01]  /*3bc0*/  UMOV UR9, 0x40004040 ;  /* 0x4000404000097882 */ /* 0x000fe20000000000 */
[----:B------:R2:W-:Y:S01]  /*3bd0*/  UTCHMMA gdesc[UR14], gdesc[UR16], tmem[UR11], tmem[UR34], idesc[UR35], UPT ;  /* 0x00ff22100e0075ea */ /* 0x0005e2000b80000b */
[----:B------:R2:W-:Y:S01]  /*3be0*/  UTCHMMA gdesc[UR8], gdesc[UR12], tmem[UR11], tmem[UR32], idesc[UR33], UPT ;  /* 0x00ff200c080075ea */ /* 0x0005e2000b80000b */
[----:B------:R2:W-:Y:S01]  /*3bf0*/  UTCBAR.MULTICAST [UR25], URZ, UR27 ;  /* 0x000000ff190073e9 */ /* 0x0005e2000800081b */
[----:B------:R-:W-:Y:S01]  /*3c00*/  UMOV UR10, UR24 ;  /* 0x00000018000a7c82 */ /* 0x000fe20008000000 */
[----:B------:R-:W-:Y:S05]  /*3c10*/  BRA.U UP3, `(.L_x_70) ;  /* 0xfffffffd03507547 */ /* 0x000fea000b83ffff */
.L_x_67:
[----:B--2---:R-:W-:Y:S01]  /*3c20*/  UIADD3 UR4, UPT, UPT, UR30, 0x1, URZ ;  /* 0x000000011e047890 */ /* 0x004fe2000fffe0ff */
[C---:B------:R-:W-:Y:S01]  /*3c30*/  ISETP.NE.AND P0, PT, R10.reuse, 0x2, PT ;  /* 0x000000020a00780c */ /* 0x040fe20003f05270 */
[----:B------:R-:W-:Y:S02]  /*3c40*/  UIADD3 UR5, UPT, UPT, UR31, 0xf0, URZ ;  /* 0x000000f01f057890 */ /* 0x000fe4000fffe0ff */
[----:B------:R-:W-:Y:S01]  /*3c50*/  UISETP.NE.AND UP0, UPT, UR4, 0x4, UPT ;  /* 0x000000040400788c */ /* 0x000fe2000bf05270 */
[----:B-1----:R-:W-:Y:S02]  /*3c60*/  SEL R0, RZ, 0x1, P0 ;  /* 0x00000001ff007807 */ /* 0x002fe40000000000 */
[----:B------:R-:W-:Y:S01]  /*3c70*/  SEL R10, R10, RZ, P0 ;  /* 0x000000ff0a0a7207 */ /* 0x000fe20000000000 */
[----:B------:R-:W-:Y:S01]  /*3c80*/  USEL UR6, URZ, 0x1, UP0 ;  /* 0x00000001ff067887 */ /* 0x000fe20008000000 */
[----:B------:R-:W-:Y:S01]  /*3c90*/  LOP3.LUT R9, R9, R0, RZ, 0x3c, !PT ;  /* 0x0000000009097212 */ /* 0x000fe200078e3cff */
[----:B------:R-:W-:Y:S01]  /*3ca0*/  USEL UR30, UR4, URZ, UP0 ;  /* 0x000000ff041e7287 */ /* 0x000fe20008000000 */
[----:B------:R1:W-:Y:S03]  /*3cb0*/  UTCBAR [UR5], URZ ;  /* 0x000000ff050073e9 */ /* 0x0003e600080000ff */
[----:B------:R-:W-:Y:S01]  /*3cc0*/  LOP3.LUT R11, R11, UR6, RZ, 0x3c, !PT ;  /* 0x000000060b0b7c12 */ /* 0x000fe2000f8e3cff */
[----:B------:R-:W-:Y:S07]  /*3cd0*/  @P1 BRA `(.L_x_71) ;  /* 0xfffffff800881947 */ /* 0x000fee000383ffff */
[----:B------:R-:W2:Y:S01]  /*3ce0*/  S2UR UR8, SR_CgaCtaId ;  /* 0x00000000000879c3 */ /* 0x000ea20000008800 */
[----:B------:R-:W-:Y:S01]  /*3cf0*/  ELECT P0, URZ, PT ;  /* 0x0000000000ff782f */ /* 0x000fe20003800000 */
[----:B------:R-:W-:Y:S01]  /*3d00*/  IMAD.MOV.U32 R0, RZ, RZ, 0x1 ;  /* 0x00000001ff007424 */ /* 0x000fe200078e00ff */
[----:B------:R-:W-:Y:S01]  /*3d10*/  UIADD3 UR26, UPT, UPT, UR26, 0x110, URZ ;  /* 0x000001101a1a7890 */ /* 0x000fe2000fffe0ff */
[----:B------:R-:W-:Y:S01]  /*3d20*/  SHF.L.U32 R3, R11, 0x1f, RZ ;  /* 0x0000001f0b037819 */ /* 0x000fe200000006ff */
[----:B------:R-:W-:-:S03]  /*3d30*/  UMOV UR4, 0x40 ;  /* 0x0000004000047882 */ /* 0x000fc60000000000 */
[----:B------:R-:W-:Y:S01]  /*3d40*/  UVIRTCOUNT.DEALLOC.SMPOOL 0x80 ;  /* 0x000000800000784c */ /* 0x000fe20000000000 */
[----:B--2---:R-:W-:Y:S02]  /*3d50*/  ULEA UR8, UR8, UR4, 0x18 ;  /* 0x0000000408087291 */ /* 0x004fe4000f8ec0ff */
[----:B------:R-:W-:-:S07]  /*3d60*/  ULEA UR4, UR30, UR26, 0x3 ;  /* 0x0000001a1e047291 */ /* 0x000fce000f8e18ff */
[----:B------:R2:W-:Y:S02]  /*3d70*/  @P0 STS.U8 [UR8+0x1c], R0 ;  /* 0x00001c00ff000988 */ /* 0x0005e40008000008 */
[----:B------:R-:W4:Y:S02]  /*3d80*/  SYNCS.PHASECHK.TRANS64.TRYWAIT P0, [UR4], R3 ;  /* 0x00000003ff0075a7 */ /* 0x000f240008001104 */
[----:B--2-4-:R-:W-:Y:S05]  /*3d90*/  @!P0 BRA `(.L_x_72) ;  /* 0x0000005400b48947 */ /* 0x014fea0003800000 */
.L_x_171:
[----:B------:R-:W-:-:S04]  /*3da0*/  UIADD3 UR4, UPT, UPT, UR30, 0x1, URZ ;  /* 0x000000011e047890 */ /* 0x000fc8000fffe0ff */
[----:B------:R-:W-:-:S04]  /*3db0*/  UISETP.NE.AND UP0, UPT, UR4, 0x4, UPT ;  /* 0x000000040400788c */ /* 0x000fc8000bf05270 */
[----:B------:R-:W-:Y:S02]  /*3dc0*/  USEL UR6, URZ, 0x1, UP0 ;  /* 0x00000001ff067887 */ /* 0x000fe40008000000 */
[----:B------:R-:W-:-:S04]  /*3dd0*/  USEL UR4, UR4, URZ, UP0 ;  /* 0x000000ff04047287 */ /* 0x000fc80008000000 */
[----:B-1----:R-:W-:Y:S01]  /*3de0*/  ULEA UR5, UR4, UR26, 0x3 ;  /* 0x0000001a04057291 */ /* 0x002fe2000f8e18ff */
[----:B------:R-:W-:-:S04]  /*3df0*/  LOP3.LUT R2, R11, UR6, RZ, 0x3c, !PT ;  /* 0x000000060b027c12 */ /* 0x000fc8000f8e3cff */
[----:B--2---:R-:W-:-:S04]  /*3e00*/  SHF.L.U32 R3, R2, 0x1f, RZ ;  /* 0x0000001f02037819 */ /* 0x004fc800000006ff */
[----:B------:R-:W1:Y:S02]  /*3e10*/  SYNCS.PHASECHK.TRANS64.TRYWAIT P0, [UR5], R3 ;  /* 0x00000003ff0075a7 */ /* 0x000e640008001105 */
[----:B-1----:R-:W-:Y:S05]  /*3e20*/  @!P0 BRA `(.L_x_73) ;  /* 0x0000005400a88947 */ /* 0x002fea0003800000 */
.L_x_173:
        /* <DEDUP_REMOVED lines=9> */
.L_x_175:
[----:B------:R-:W-:-:S04]  /*3ec0*/  UIADD3 UR4, UPT, UPT, UR4, 0x1, URZ ;  /* 0x0000000104047890 */ /* 0x000fc8000fffe0ff */
[----:B------:R-:W-:-:S04]  /*3ed0*/  UISETP.NE.AND UP0, UPT, UR4, 0x4, UPT ;  /* 0x000000040400788c */ /* 0x000fc8000bf05270 */
[----:B------:R-:W-:Y:S02]  /*3ee0*/  USEL UR5, URZ, 0x1, UP0 ;  /* 0x00000001ff057887 */ /* 0x000fe40008000000 */
[----:B------:R-:W-:-:S04]  /*3ef0*/  USEL UR4, UR4, URZ, UP0 ;  /* 0x000000ff04047287 */ /* 0x000fc80008000000 */
[----:B------:R-:W-:Y:S01]  /*3f00*/  ULEA UR4, UR4, UR26, 0x3 ;  /* 0x0000001a04047291 */ /* 0x000fe2000f8e18ff */
[----:B-1----:R-:W-:-:S04]  /*3f10*/  LOP3.LUT R3, R2, UR5, RZ, 0x3c, !PT ;  /* 0x0000000502037c12 */ /* 0x002fc8000f8e3cff */
[----:B------:R-:W-:-:S04]  /*3f20*/  SHF.L.U32 R3, R3, 0x1f, RZ ;  /* 0x0000001f03037819 */ /* 0x000fc800000006ff */
[----:B------:R-:W1:Y:S02]  /*3f30*/  SYNCS.PHASECHK.TRANS64.TRYWAIT P0, [UR4], R3 ;  /* 0x00000003ff0075a7 */ /* 0x000e640008001104 */
[----:B-1----:R-:W-:Y:S05]  /*3f40*/  @!P0 BRA `(.L_x_75) ;  /* 0x0000005400908947 */ /* 0x002fea0003800000 */
.L_x_177:
[----:B------:R-:W-:Y:S01]  /*3f50*/  NOP ;  /* 0x0000000000007918 */ /* 0x000fe20000000000 */
[----:B-1----:R-:W1:Y:S01]  /*3f60*/  LDS R0, [UR8+0x14] ;  /* 0x00001408ff007984 */ /* 0x002e620008000800 */
[----:B------:R-:W-:Y:S01]  /*3f70*/  ULOP3.LUT UR4, UR42, 0xffff, URZ, 0xc0, !UPT ;  /* 0x0000ffff2a047892 */ /* 0x000fe2000f8ec0ff */
[----:B------:R-:W-:Y:S01]  /*3f80*/  UMOV UR5, 0xffff ;  /* 0x0000ffff00057882 */ /* 0x000fe20000000000 */
[----:B------:R-:W-:Y:S02]  /*3f90*/  UMOV UR6, 0x1 ;  /* 0x0000000100067882 */ /* 0x000fe40000000000 */
[----:B------:R-:W-:-:S04]  /*3fa0*/  USHF.R.U32.HI UR4, URZ, 0x5, UR4 ;  /* 0x00000005ff047899 */ /* 0x000fc80008011604 */
[----:B------:R-:W-:Y:S02]  /*3fb0*/  USHF.L.U32 UR5, UR5, UR4, URZ ;  /* 0x0000000405057299 */ /* 0x000fe400080006ff */
[----:B------:R-:W-:-:S04]  /*3fc0*/  USHF.L.U32 UR4, UR6, UR4, URZ ;  /* 0x0000000406047299 */ /* 0x000fc800080006ff */
[----:B-1----:R-:W-:-:S04]  /*3fd0*/  LOP3.LUT R0, R0, UR5, RZ, 0xc0, !PT ;  /* 0x0000000500007c12 */ /* 0x002fc8000f8ec0ff */
[----:B------:R-:W-:-:S13]  /*3fe0*/  ISETP.NE.AND P0, PT, R0, UR5, PT ;  /* 0x0000000500007c0c */ /* 0x000fda000bf05270 */
[----:B------:R-:W-:Y:S05]  /*3ff0*/  @P0 BRA `(.L_x_76) ;  /* 0x0000000000580947 */ /* 0x000fea0003800000 */
[----:B------:R-:W1:Y:S02]  /*4000*/  LDS R0, [UR8+0x18] ;  /* 0x00001808ff007984 */ /* 0x000e640008000800 */
[----:B-1----:R-:W-:-:S04]  /*4010*/  LOP3.LUT R0, R0, UR4, RZ, 0xc0, !PT ;  /* 0x0000000400007c12 */ /* 0x002fc8000f8ec0ff */
[----:B------:R-:W-:-:S13]  /*4020*/  ISETP.NE.AND P0, PT, R0, UR4, PT ;  /* 0x0000000400007c0c */ /* 0x000fda000bf05270 */
[----:B------:R-:W-:Y:S05]  /*4030*/  @P0 BRA `(.L_x_77) ;  /* 0x00000000003c0947 */ /* 0x000fea0003800000 */
[----:B------:R-:W1:Y:S01]  /*4040*/  S2R R2, SR_LANEID ;  /* 0x0000000000027919 */ /* 0x000e620000000000 */
[----:B------:R-:W-:Y:S01]  /*4050*/  ULOP3.LUT UR5, URZ, UR5, URZ, 0x33, !UPT ;  /* 0x00000005ff057292 */ /* 0x000fe2000f8e33ff */
[----:B------:R-:W-:Y:S01]  /*4060*/  LOP3.LUT R4, RZ, UR4, RZ, 0x33, !PT ;  /* 0x00000004ff047c12 */ /* 0x000fe2000f8e33ff */
[----:B------:R-:W-:Y:S02]  /*4070*/  VOTEU.ANY UR4, UPT, PT ;  /* 0x0000000000047886 */ /* 0x000fe400038e0100 */
[----:B------:R-:W-:Y:S01]  /*4080*/  UFLO.U32 UR4, UR4 ;  /* 0x00000004000472bd */ /* 0x000fe200080e0000 */
[----:B------:R-:W2:Y:S01]  /*4090*/  REDUX UR6, R4 ;  /* 0x00000000040673c4 */ /* 0x000ea20000000000 */
[----:B------:R-:W-:-:S06]  /*40a0*/  IMAD.U32 R0, RZ, RZ, UR5 ;  /* 0x00000005ff007e24 */ /* 0x000fcc000f8e00ff */
[----:B------:R4:W-:Y:S01]  /*40b0*/  UTCATOMSWS.AND URZ, UR5 ;  /* 0x0000000500ff79e3 */ /* 0x0009e20008000000 */
[----:B------:R-:W3:Y:S01]  /*40c0*/  REDUX UR7, R0 ;  /* 0x00000000000773c4 */ /* 0x000ee20000000000 */
[----:B-1----:R-:W-:Y:S01]  /*40d0*/  ISETP.EQ.U32.AND P0, PT, R2, UR4, PT ;  /* 0x0000000402007c0c */ /* 0x002fe2000bf02070 */
[----:B--2---:R-:W-:Y:S01]  /*40e0*/  IMAD.U32 R2, RZ, RZ, UR6 ;  /* 0x00000006ff027e24 */ /* 0x004fe2000f8e00ff */
[----:B---3--:R-:W-:-:S11]  /*40f0*/  MOV R3, UR7 ;  /* 0x0000000700037c02 */ /* 0x008fd60008000f00 */
[----:B------:R4:W-:Y:S04]  /*4100*/  @P0 ATOMS.AND RZ, [UR8+0x14], R3 ;  /* 0x00001403ffff098c */ /* 0x0009e8000a800008 */
[----:B------:R4:W-:Y:S01]  /*4110*/  @P0 ATOMS.AND RZ, [UR8+0x18], R2 ;  /* 0x00001802ffff098c */ /* 0x0009e2000a800008 */
[----:B------:R-:W-:Y:S05]  /*4120*/  BRA `(.L_x_78) ;  /* 0x0000000000147947 */ /* 0x000fea0003800000 */
.L_x_77:
[----:B------:R-:W-:Y:S02]  /*4130*/  MOV R2, 0x4150 ;  /* 0x0000415000027802 */ /* 0x000fe40000000f00 */
[----:B---3-5:R-:W-:Y:S05]  /*4140*/  CALL.REL.NOINC `($__internal_0_$__cuda_sm10x_tcgen05_guardrail_trap_col_being_dealloced_not_returned_by_alloc) ;  /* 0x0000005800787944 */ /* 0x028fea0003c00000 */
[----:B------:R-:W-:Y:S05]  /*4150*/  BRA `(.L_x_78) ;  /* 0x0000000000087947 */ /* 0x000fea0003800000 */
.L_x_76:
[----:B------:R-:W-:Y:S02]  /*4160*/  MOV R2, 0x4180 ;  /* 0x0000418000027802 */ /* 0x000fe40000000f00 */
[----:B---3-5:R-:W-:Y:S05]  /*4170*/  CALL.REL.NOINC `($__internal_2_$__cuda_sm10x_tcgen05_guardrail_trap_unallocated_columns_being_dealloced) ;  /* 0x0000005800847944 */ /* 0x028fea0003c00000 */
.L_x_78:
[----:B------:R-:W-:Y:S01]  /*4180*/  NOP ;  /* 0x0000000000007918 */ /* 0x000fe20000000000 */
[----:B----4-:R-:W-:Y:S05]  /*4190*/  EXIT ;  /* 0x000000000000794d */ /* 0x010fea0003800000 */
.L_x_60:
[----:B------:R-:W-:-:S09]  /*41a0*/  UISETP.NE.OR UP0, UPT, UR18, 0x3, !UP3 ;  /* 0x000000031200788c */ /* 0x000fd2000df05670 */
[----:B------:R-:W-:Y:S05]  /*41b0*/  BRA.U UP0, `(.L_x_79) ;  /* 0x0000001100887547 */ /* 0x000fea000b800000 */
[----:B------:R-:W2:Y:S01]  /*41c0*/  LDCU.64 UR4, c[0x0][0x888] ;  /* 0x00011100ff0477ac */ /* 0x000ea20008000a00 */
[----:B------:R-:W3:Y:S01]  /*41d0*/  S2UR UR8, SR_CgaCtaId ;  /* 0x00000000000879c3 */ /* 0x000ee20000008800 */
[----:B------:R-:W-:Y:S02]  /*41e0*/  HFMA2 R9, -RZ, RZ, 0, 0 ;  /* 0x00000000ff097431 */ /* 0x000fe400000001ff */
[----:B------:R-:W-:Y:S01]  /*41f0*/  IMAD.MOV.U32 R11, RZ, RZ, 0x1 ;  /* 0x00000001ff0b7424 */ /* 0x000fe200078e00ff */
[----:B------:R-:W4:Y:S01]  /*4200*/  LDCU UR40, c[0x0][0x370] ;  /* 0x00006e00ff2877ac */ /* 0x000f220008000800 */
[----:B------:R-:W-:Y:S01]  /*4210*/  IMAD.MOV.U32 R10, RZ, RZ, RZ ;  /* 0x000000ffff0a7224 */ /* 0x000fe200078e00ff */
[----:B------:R-:W-:Y:S01]  /*4220*/  MOV R3, 0x2000 ;  /* 0x0000200000037802 */ /* 0x000fe20000000f00 */
[----:B------:R-:W4:Y:S01]  /*4230*/  LDCU.128 UR44, c[0x0][0xb10] ;  /* 0x00016200ff2c77ac */ /* 0x000f220008000c00 */
[----:B------:R-:W1:Y:S01]  /*4240*/  LDC.64 R12, c[0x0][0x348] ;  /* 0x0000d200ff0c7b82 */ /* 0x000e620000000a00 */
[----:B------:R-:W3:Y:S01]  /*4250*/  LDCU UR37, c[0x0][0x374] ;  /* 0x00006e80ff2577ac */ /* 0x000ee20008000800 */
[----:B------:R-:W3:Y:S01]  /*4260*/  LDCU.64 UR38, c[0x0][0x890] ;  /* 0x00011200ff2677ac */ /* 0x000ee20008000a00 */
[----:B------:R-:W3:Y:S01]  /*4270*/  LDCU UR15, c[0x0][0xb0c] ;  /* 0x00016180ff0f77ac */ /* 0x000ee20008000800 */
[----:B--2---:R-:W-:Y:S01]  /*4280*/  UISETP.NE.U32.AND UP0, UPT, UR4, URZ, UPT ;  /* 0x000000ff0400728c */ /* 0x004fe2000bf05070 */
[----:B------:R-:W2:Y:S01]  /*4290*/  LDCU UR54, c[0x0][0xb20] ;  /* 0x00016400ff3677ac */ /* 0x000ea20008000800 */
[----:B------:R-:W2:Y:S01]  /*42a0*/  LDCU UR4, c[0x0][0xb30] ;  /* 0x00016600ff0477ac */ /* 0x000ea20008000800 */
[----:B------:R-:W-:Y:S01]  /*42b0*/  UMOV UR21, 0x400 ;  /* 0x0000040000157882 */ /* 0x000fe20000000000 */
[----:B----4-:R-:W-:-:S02]  /*42c0*/  UIMAD.WIDE.U32 UR52, UR40, UR44, URZ ;  /* 0x0000002c283472a5 */ /* 0x010fc4000f8e00ff */
[----:B---3--:R-:W-:Y:S02]  /*42d0*/  UIMAD.WIDE.U32 UR6, UR37, UR47, URZ ;  /* 0x0000002f250672a5 */ /* 0x008fe4000f8e00ff */
[----:B------:R-:W-:Y:S02]  /*42e0*/  ULEA UR21, UR8, UR21, 0x18 ;  /* 0x0000001508157291 */ /* 0x000fe4000f8ec0ff */
[----:B------:R-:W-:Y:S02]  /*42f0*/  UISETP.NE.U32.AND UP6, UPT, UR38, URZ, UPT ;  /* 0x000000ff2600728c */ /* 0x000fe4000bfc5070 */
[----:B------:R-:W-:Y:S02]  /*4300*/  UIADD3 UR43, UPT, UPT, UR21, 0x98, URZ ;  /* 0x00000098152b7890 */ /* 0x000fe4000fffe0ff */
[----:B------:R-:W-:Y:S02]  /*4310*/  UIADD3 UR33, UPT, UPT, UR21, 0x80, URZ ;  /* 0x0000008015217890 */ /* 0x000fe4000fffe0ff */
[----:B------:R-:W-:-:S02]  /*4320*/  UIADD3 UR25, UPT, UPT, UR21, 0x88, URZ ;  /* 0x0000008815197890 */ /* 0x000fc4000fffe0ff */
[----:B------:R-:W-:Y:S02]  /*4330*/  UIADD3 UR17, UPT, UPT, UR21, 0x90, URZ ;  /* 0x0000009015117890 */ /* 0x000fe4000fffe0ff */
[----:B------:R-:W-:Y:S02]  /*4340*/  UISETP.NE.AND.EX UP5, UPT, UR5, URZ, UPT, UP0 ;  /* 0x000000ff0500728c */ /* 0x000fe4000bfa5300 */
[----:B------:R-:W-:Y:S01]  /*4350*/  UISETP.NE.AND UP0, UPT, UR42, 0x1, UPT ;  /* 0x000000012a00788c */ /* 0x000fe2000bf05270 */
[----:B------:R-:W-:Y:S01]  /*4360*/  UMOV UR52, UR53 ;  /* 0x0000003500347c82 */ /* 0x000fe20008000000 */
[----:B------:R-:W-:Y:S01]  /*4370*/  UMOV UR51, UR7 ;  /* 0x0000000700337c82 */ /* 0x000fe20008000000 */
[----:B------:R-:W-:Y:S02]  /*4380*/  USEL UR41, URZ, 0x1, UP4 ;  /* 0x00000001ff297887 */ /* 0x000fe4000a000000 */
[----:B------:R-:W-:Y:S02]  /*4390*/  UISETP.NE.AND UP0, UPT, UR15, 0x1, UPT ;  /* 0x000000010f00788c */ /* 0x000fe4000bf05270 */
[----:B------:R-:W-:-:S02]  /*43a0*/  UPLOP3.LUT UP4, UPT, UPT, UPT, UPT, 0x40, 0x4 ;  /* 0x000000000004789c */ /* 0x000fc40003f8e870 */
[----:B------:R-:W-:Y:S01]  /*43b0*/  UISETP.GE.AND UP2, UPT, UR42, 0x1, UPT ;  /* 0x000000012a00788c */ /* 0x000fe2000bf46270 */
[----:B------:R-:W3:Y:S01]  /*43c0*/  LDCU.64 UR22, c[0x0][0xb28] ;  /* 0x00016500ff1677ac */ /* 0x000ee20008000a00 */
[----:B------:R-:W-:Y:S02]  /*43d0*/  UISETP.NE.AND.EX UP6, UPT, UR39, URZ, UPT, UP6 ;  /* 0x000000ff2700728c */ /* 0x000fe4000bfc5360 */
[----:B------:R-:W-:Y:S02]  /*43e0*/  UPRMT UR43, UR8, 0x654, UR43 ;  /* 0x00000654082b7896 */ /* 0x000fe4000800002b */
[----:B------:R-:W-:Y:S02]  /*43f0*/  UPRMT UR50, UR8, 0x654, UR33 ;  /* 0x0000065408327896 */ /* 0x000fe40008000021 */
[----:B------:R-:W-:Y:S02]  /*4400*/  UPRMT UR49, UR8, 0x654, UR25 ;  /* 0x0000065408317896 */ /* 0x000fe40008000019 */
[----:B------:R-:W-:-:S02]  /*4410*/  UPRMT UR48, UR8, 0x654, UR17 ;  /* 0x0000065408307896 */ /* 0x000fc40008000011 */
[----:B------:R-:W-:Y:S02]  /*4420*/  USHF.R.U32.HI UR52, URZ, UR45, UR52 ;  /* 0x0000002dff347299 */ /* 0x000fe40008011634 */
[----:B--2---:R-:W-:Y:S02]  /*4430*/  USHF.R.U32.HI UR51, URZ, UR54, UR51 ;  /* 0x00000036ff337299 */ /* 0x004fe40008011633 */
[----:B------:R-:W-:Y:S02]  /*4440*/  UISETP.NE.AND UP0, UPT, UR46, 0x1, UPT ;  /* 0x000000012e00788c */ /* 0x000fe4000bf05270 */
[----:B-1----:R-:W-:-:S11]  /*4450*/  UISETP.NE.AND UP3, UPT, UR4, 0x1, UPT ;  /* 0x000000010400788c */ /* 0x002fd6000bf65270 */
.L_x_90:
[C---:B------:R-:W-:Y:S02]  /*4460*/  LEA R8, R10.reuse, UR21, 0x3 ;  /* 0x000000150a087c11 */ /* 0x040fe4000f8e18ff */
[----:B------:R-:W-:Y:S02]  /*4470*/  SHF.L.U32 R5, R9, 0x1f, RZ ;  /* 0x0000001f09057819 */ /* 0x000fe400000006ff */
[----:B------:R-:W-:Y:S02]  /*4480*/  LEA R6, R10, UR21, 0x4 ;  /* 0x000000150a067c11 */ /* 0x000fe4000f8e20ff */
[----:B-1----:R-:W1:Y:S02]  /*4490*/  SYNCS.PHASECHK.TRANS64.TRYWAIT P0, [R8+URZ+0xd0], R5 ;  /* 0x0000d005080075a7 */ /* 0x002e6400080011ff */
[----:B-1----:R-:W-:Y:S05]  /*44a0*/  @!P0 BRA `(.L_x_80) ;  /* 0x0000005000508947 */ /* 0x002fea0003800000 */
.L_x_178:
[----:B-1----:R-:W1:Y:S01]  /*44b0*/  LDS.128 R4, [R6+0x160] ;  /* 0x0001600006047984 */ /* 0x002e620000000c00 */
[----:B------:R-:W-:Y:S01]  /*44c0*/  UISETP.GE.AND UP0, UPT, UR42, 0x1, UPT ;  /* 0x000000012a00788c */ /* 0x000fe2000bf06270 */
[----:B------:R-:W-:Y:S01]  /*44d0*/  @!PT LDS RZ, [RZ] ;  /* 0x00000000fffff984 */ /* 0x000fe20000000800 */
[----:B------:R-:W-:Y:S01]  /*44e0*/  @!PT LDS RZ, [RZ] ;  /* 0x00000000fffff984 */ /* 0x000fe20000000800 */
[----:B------:R-:W-:Y:S01]  /*44f0*/  @!PT LDS RZ, [RZ] ;  /* 0x00000000fffff984 */ /* 0x000fe20000000800 */
[----:B------:R-:W-:Y:S01]  /*4500*/  @!PT LDS RZ, [RZ] ;  /* 0x00000000fffff984 */ /* 0x000fe20000000800 */
[----:B------:R2:W-:Y:S06]  /*4510*/  MEMBAR.ALL.CTA ;  /* 0x0000000000007992 */ /* 0x0005ec0000008000 */
[----:B--2---:R-:W2:Y:S01]  /*4520*/  FENCE.VIEW.ASYNC.S ;  /* 0x00000000000073c6 */ /* 0x004ea20000000000 */
[----:B-1----:R-:W-:Y:S11]  /*4530*/  LOP3.LUT P0, RZ, R6, 0x1, RZ, 0xc0, !PT ;  /* 0x0000000106ff7812 */ /* 0x002ff6000780c0ff */
[----:B------:R-:W-:Y:S02]  /*4540*/  @!UPT UIADD3 URZ, UPT, UPT, URZ, URZ, URZ ;  /* 0x000000fffffff290 */ /* 0x000fe4000fffe0ff */
[----:B--2---:R-:W-:Y:S01]  /*4550*/  VOTEU.ANY UP2, P0 ;  /* 0x0000000000ff7886 */ /* 0x004fe20000040100 */
[----:B------:R-:W-:Y:S11]  /*4560*/  PLOP3.LUT P0, PT, PT, PT, UP2, 0x80, 0x8 ;  /* 0x000000000008781c */ /* 0x000ff60003f0f028 */
[----:B------:R-:W-:Y:S02]  /*4570*/  @!UPT UIADD3 URZ, UPT, UPT, URZ, URZ, URZ ;  /* 0x000000fffffff290 */ /* 0x000fe4000fffe0ff */
[----:B------:R-:W-:Y:S02]  /*4580*/  @P0 SHF.R.U32.HI R0, RZ, 0x10, R5 ;  /* 0x00000010ff000819 */ /* 0x000fe40000011605 */
[----:B------:R-:W-:Y:S02]  /*4590*/  @P0 MOV R2, R4 ;  /* 0x0000000400020202 */ /* 0x000fe40000000f00 */
[----:B------:R-:W-:Y:S01]  /*45a0*/  @P0 R2UR UR4, R0 ;  /* 0x00000000000402ca */ /* 0x000fe200000e0000 */
[----:B------:R-:W-:Y:S01]  /*45b0*/  VIADD R0, R8, 0xe0 ;  /* 0x000000e008007836 */ /* 0x000fe20000000000 */
[----:B------:R-:W-:Y:S02]  /*45c0*/  @P0 LOP3.LUT R4, R5, 0xffff, RZ, 0xc0, !PT ;  /* 0x0000ffff05040812 */ /* 0x000fe400078ec0ff */
[----:B------:R-:W-:Y:S02]  /*45d0*/  @P0 R2UR UR6, R2 ;  /* 0x00000000020602ca */ /* 0x000fe400000e0000 */
[----:B------:R-:W-:Y:S02]  /*45e0*/  PRMT R0, RZ, 0x654, R0 ;  /* 0x00000654ff007816 */ /* 0x000fe40000000000 */
[----:B------:R-:W-:Y:S02]  /*45f0*/  @P0 R2UR UR5, R4 ;  /* 0x00000000040502ca */ /* 0x000fe400000e0000 */
[----:B------:R1:W-:Y:S03]  /*4600*/  SYNCS.ARRIVE.TRANS64.RED.A1T0 RZ, [R0+URZ], RZ ;  /* 0x000000ff00ff79a7 */ /* 0x0003e600081004ff */
[----:B------:R-:W-:Y:S04]  /*4610*/  @UP2 UMOV UR29, UR4 ;  /* 0x00000004001d2c82 */ /* 0x000fe80008000000 */
[----:B------:R-:W-:Y:S04]  /*4620*/  @UP2 UMOV UR14, UR6 ;  /* 0x00000006000e2c82 */ /* 0x000fe80008000000 */
[----:B------:R-:W-:Y:S01]  /*4630*/  @UP2 UMOV UR13, UR5 ;  /* 0x00000005000d2c82 */ /* 0x000fe20008000000 */
[----:B------:R-:W-:Y:S05]  /*4640*/  BRA.U !UP0, `(.L_x_81) ;  /* 0x0000000108c07547 */ /* 0x000fea000b800000 */
[----:B------:R-:W-:Y:S02]  /*4650*/  UIMAD.WIDE.U32 UR18, UR13, UR47, URZ ;  /* 0x0000002f0d1272a5 */ /* 0x000fe4000f8e00ff */
[----:B------:R-:W-:Y:S02]  /*4660*/  UP2UR UR16, UPR, URZ, 0x4 ;  /* 0x00000004ff107883 */ /* 0x000fe40008000000 */
[----:B------:R-:W-:Y:S02]  /*4670*/  UISETP.NE.AND UP2, UPT, UR46, 0x1, UPT ;  /* 0x000000012e00788c */ /* 0x000fe4000bf45270 */
[----:B------:R-:W-:Y:S02]  /*4680*/  UIMAD.WIDE.U32 UR26, UR14, UR44, URZ ;  /* 0x0000002c0e1a72a5 */ /* 0x000fe4000f8e00ff */
[----:B------:R-:W-:Y:S02]  /*4690*/  USEL UR4, UR37, UR51, !UP2 ;  /* 0x0000003325047287 */ /* 0x000fe4000d000000 */
[----:B------:R-:W-:Y:S02]  /*46a0*/  UISETP.NE.AND UP0, UPT, UR15, 0x1, UPT ;  /* 0x000000010f00788c */ /* 0x000fe4000bf05270 */
[----:B------:R-:W-:Y:S02]  /*46b0*/  UP2UR UR20, UPR, URZ, 0x2 ;  /* 0x00000002ff147883 */ /* 0x000fe40008000000 */
[----:B------:R-:W-:Y:S02]  /*46c0*/  UISETP.NE.AND UP1, UPT, UR42, 0x1, UPT ;  /* 0x000000012a00788c */ /* 0x000fe4000bf25270 */
[----:B---3--:R-:W-:Y:S02]  /*46d0*/  UIMAD.WIDE.U32 UR8, UR4, UR22, URZ ;  /* 0x00000016040872a5 */ /* 0x008fe4000f8e00ff */
[----:B------:R-:W-:Y:S01]  /*46e0*/  USEL UR7, UR40, UR52, !UP0 ;  /* 0x0000003428077287 */ /* 0x000fe2000c000000 */
[----:B------:R-:W-:Y:S02]  /*46f0*/  UMOV UR5, UR19 ;  /* 0x0000001300057c82 */ /* 0x000fe40008000000 */
[----:B------:R-:W-:Y:S02]  /*4700*/  USHF.R.U32.HI UR6, URZ, UR54, UR5 ;  /* 0x00000036ff067299 */ /* 0x000fe40008011605 */
[----:B------:R-:W-:Y:S02]  /*4710*/  UIMAD.WIDE.U32 UR10, UR7, UR22, URZ ;  /* 0x00000016070a72a5 */ /* 0x000fe4000f8e00ff */
[----:B------:R-:W-:Y:S02]  /*4720*/  USEL UR6, UR13, UR6, !UP2 ;  /* 0x000000060d067287 */ /* 0x000fe4000d000000 */
[----:B------:R-:W-:Y:S01]  /*4730*/  UISETP.NE.AND UP2, UPT, UR16, URZ, UPT ;  /* 0x000000ff1000728c */ /* 0x000fe2000bf45270 */
[----:B------:R-:W-:Y:S02]  /*4740*/  UMOV UR5, UR27 ;  /* 0x0000001b00057c82 */ /* 0x000fe40008000000 */
[----:B------:R-:W-:Y:S03]  /*4750*/  USHF.R.U32.HI UR12, URZ, UR45, UR5 ;  /* 0x0000002dff0c7299 */ /* 0x000fe60008011605 */
[----:B------:R-:W-:Y:S02]  /*4760*/  UMOV UR5, UR9 ;  /* 0x0000000900057c82 */ /* 0x000fe40008000000 */
[----:B------:R-:W-:Y:S03]  /*4770*/  @UP1 USHF.R.U32.HI UR4, URZ, UR23, UR5 ;  /* 0x00000017ff041299 */ /* 0x000fe60008011605 */
[----:B------:R-:W-:Y:S01]  /*4780*/  UMOV UR5, UR11 ;  /* 0x0000000b00057c82 */ /* 0x000fe20008000000 */
[----:B------:R-:W-:Y:S02]  /*4790*/  UIMAD UR4, UR42, UR4, URZ ;  /* 0x000000042a0472a4 */ /* 0x000fe4000f8e02ff */
[----:B------:R-:W-:Y:S02]  /*47a0*/  @UP1 USHF.R.U32.HI UR7, URZ, UR23, UR5 ;  /* 0x00000017ff071299 */ /* 0x000fe40008011605 */
[----:B------:R-:W-:Y:S02]  /*47b0*/  USEL UR5, UR14, UR12, !UP0 ;  /* 0x0000000c0e057287 */ /* 0x000fe4000c000000 */
[----:B------:R-:W-:Y:S02]  /*47c0*/  UIMAD.WIDE.U32 UR10, UR6, UR22, URZ ;  /* 0x00000016060a72a5 */ /* 0x000fe4000f8e00ff */
[----:B------:R-:W-:Y:S02]  /*47d0*/  UIMAD UR8, UR42, UR7, URZ ;  /* 0x000000072a0872a4 */ /* 0x000fe4000f8e02ff */
[----:B------:R-:W-:Y:S03]  /*47e0*/  UISETP.GE.AND UP0, UPT, UR6, UR4, UPT ;  /* 0x000000040600728c */ /* 0x000fe6000bf06270 */
[----:B------:R-:W-:Y:S01]  /*47f0*/  UMOV UR4, UR11 ;  /* 0x0000000b00047c82 */ /* 0x000fe20008000000 */
[----:B------:R-:W-:Y:S02]  /*4800*/  UISETP.GE.OR UP0, UPT, UR5, UR8, UP0 ;  /* 0x000000080500728c */ /* 0x000fe40008706670 */
[----:B------:R-:W-:Y:S02]  /*4810*/  USHF.R.U32.HI UR4, URZ, UR23, UR4 ;  /* 0x00000017ff047299 */ /* 0x000fe40008011604 */
[----:B------:R-:W-:Y:S02]  /*4820*/  UIMAD.WIDE.U32 UR8, UR5, UR22, URZ ;  /* 0x00000016050872a5 */ /* 0x000fe4000f8e00ff */
[----:B------:R-:W-:Y:S04]  /*4830*/  USEL UR10, UR6, UR4, !UP1 ;  /* 0x00000004060a7287 */ /* 0x000fe8000c800000 */
[----:B------:R-:W-:Y:S01]  /*4840*/  UIADD3 UR11, UPT, UPT, -UR10, URZ, URZ ;  /* 0x000000ff0a0b7290 */ /* 0x000fe2000fffe1ff */
[----:B------:R-:W-:Y:S02]  /*4850*/  @!UP0 UMOV UR4, UR9 ;  /* 0x0000000900048c82 */ /* 0x000fe40008000000 */
[----:B------:R-:W-:Y:S02]  /*4860*/  @!UP0 USHF.R.U32.HI UR4, URZ, UR23, UR4 ;  /* 0x00000017ff048299 */ /* 0x000fe40008011604 */
[----:B------:R-:W-:Y:S02]  /*4870*/  UIMAD UR8, UR42, UR11, UR6 ;  /* 0x0000000b2a0872a4 */ /* 0x000fe4000f8e0206 */
[----:B------:R-:W-:Y:S02]  /*4880*/  @!UP0 USEL UR4, UR5, UR4, !UP1 ;  /* 0x0000000405048287 */ /* 0x000fe4000c800000 */
[----:B------:R-:W-:Y:S02]  /*4890*/  UISETP.NE.AND UP1, UPT, UR20, URZ, UPT ;  /* 0x000000ff1400728c */ /* 0x000fe4000bf25270 */
[----:B------:R-:W-:Y:S02]  /*48a0*/  @!UP0 UIMAD UR8, UR7, UR8, UR4 ;  /* 0x00000008070882a4 */ /* 0x000fe4000f8e0204 */
[----:B------:R-:W-:Y:S02]  /*48b0*/  @!UP0 UIADD3 UR9, UPT, UPT, UR10, -UR4, URZ ;  /* 0x800000040a098290 */ /* 0x000fe4000fffe0ff */
[----:B------:R-:W-:Y:S02]  /*48c0*/  UIADD3 UR4, UPT, UPT, -UR5, URZ, URZ ;  /* 0x000000ff05047290 */ /* 0x000fe4000fffe1ff */
[----:B------:R-:W-:Y:S02]  /*48d0*/  UIADD3 UR7, UPT, UPT, -UR6, URZ, URZ ;  /* 0x000000ff06077290 */ /* 0x000fe4000fffe1ff */
[----:B------:R-:W-:Y:S02]  /*48e0*/  @!UP0 UIMAD UR6, UR9, UR42, UR5 ;  /* 0x0000002a090682a4 */ /* 0x000fe4000f8e0205 */
[----:B------:R-:W-:Y:S02]  /*48f0*/  UIMAD UR14, UR15, UR4, UR14 ;  /* 0x000000040f0e72a4 */ /* 0x000fe4000f8e020e */
[----:B------:R-:W-:Y:S01]  /*4900*/  UIMAD UR13, UR46, UR7, UR13 ;  /* 0x000000072e0d72a4 */ /* 0x000fe2000f8e020d */
[----:B------:R-:W-:Y:S02]  /*4910*/  @!UP0 UMOV UR5, UR8 ;  /* 0x0000000800058c82 */ /* 0x000fe40008000000 */
[----:B------:R-:W-:Y:S02]  /*4920*/  UIMAD UR14, UR5, UR15, UR14 ;  /* 0x0000000f050e72a4 */ /* 0x000fe4000f8e020e */
[----:B------:R-:W-:Y:S11]  /*4930*/  UIMAD UR13, UR6, UR46, UR13 ;  /* 0x0000002e060d72a4 */ /* 0x000ff6000f8e020d */
[----:B------:R-:W-:Y:S01]  /*4940*/  @!UPT UIADD3 URZ, UPT, UPT, URZ, URZ, URZ ;  /* 0x000000fffffff290 */ /* 0x000fe2000fffe0ff */
.L_x_81:
[----:B------:R-:W2:Y:S01]  /*4950*/  @!UP3 LDCU.128 UR8, c[0x0][0xb10] ;  /* 0x00016200ff08b7ac */ /* 0x000ea20008000c00 */
[----:B------:R-:W-:Y:S02]  /*4960*/  ISETP.NE.U32.AND P0, PT, RZ, UR38, PT ;  /* 0x00000026ff007c0c */ /* 0x000fe4000bf05070 */
[----:B------:R-:W-:Y:S02]  /*4970*/  SHF.L.U32 R4, R11, 0x1f, RZ ;  /* 0x0000001f0b047819 */ /* 0x000fe400000006ff */
[----:B------:R-:W-:Y:S01]  /*4980*/  ISETP.NE.AND.EX P0, PT, RZ, UR39, PT, P0 ;  /* 0x00000027ff007c0c */ /* 0x000fe2000bf05300 */
[----:B------:R-:W4:Y:S01]  /*4990*/  @!UP3 LDCU UR5, c[0x0][0xb0c] ;  /* 0x00016180ff05b7ac */ /* 0x000f220008000800 */
[----:B------:R-:W-:Y:S02]  /*49a0*/  USHF.L.U32 UR35, UR30, 0x6, URZ ;  /* 0x000000061e237899 */ /* 0x000fe400080006ff */
[----:B------:R-:W-:Y:S02]  /*49b0*/  USHF.L.U32 UR34, UR31, 0x7, URZ ;  /* 0x000000071f227899 */ /* 0x000fe400080006ff */
[----:B--2---:R-:W-:Y:S07]  /*49c0*/  UIMAD.WIDE.U32 UR6, UR14, UR8, URZ ;  /* 0x000000080e0672a5 */ /* 0x004fee000f8e00ff */
[----:B------:R-:W-:Y:S01]  /*49d0*/  @!UP3 UMOV UR4, UR7 ;  /* 0x000000070004bc82 */ /* 0x000fe20008000000 */
[----:B----4-:R-:W-:Y:S02]  /*49e0*/  @!UP3 UISETP.NE.AND UP0, UPT, UR5, 0x1, UPT ;  /* 0x000000010500b88c */ /* 0x010fe4000bf05270 */
[----:B------:R-:W-:Y:S02]  /*49f0*/  @!UP3 USHF.R.U32.HI UR4, URZ, UR9, UR4 ;  /* 0x00000009ff04b299 */ /* 0x000fe40008011604 */
[----:B------:R-:W-:Y:S02]  /*4a00*/  UIMAD.WIDE.U32 UR6, UR13, UR11, URZ ;  /* 0x0000000b0d0672a5 */ /* 0x000fe4000f8e00ff */
[----:B------:R-:W-:Y:S02]  /*4a10*/  @!UP3 USEL UR8, UR14, UR4, !UP0 ;  /* 0x000000040e08b287 */ /* 0x000fe4000c000000 */
[----:B------:R-:W-:Y:S03]  /*4a20*/  @!UP3 UISETP.NE.AND UP0, UPT, UR10, 0x1, UPT ;  /* 0x000000010a00b88c */ /* 0x000fe6000bf05270 */
[----:B------:R-:W-:Y:S02]  /*4a30*/  @!UP3 UMOV UR6, UR7 ;  /* 0x000000070006bc82 */ /* 0x000fe40008000000 */
[----:B------:R-:W2:Y:S02]  /*4a40*/  @!UP3 LDCU UR4, c[0x0][0xb20] ;  /* 0x00016400ff04b7ac */ /* 0x000ea40008000800 */
[----:B--2---:R-:W-:Y:S04]  /*4a50*/  @!UP3 USHF.R.U32.HI UR6, URZ, UR4, UR6 ;  /* 0x00000004ff06b299 */ /* 0x004fe80008011606 */
[----:B------:R-:W-:Y:S04]  /*4a60*/  @!UP3 USEL UR6, UR13, UR6, !UP0 ;  /* 0x000000060d06b287 */ /* 0x000fe8000c000000 */
[----:B------:R-:W-:Y:S02]  /*4a70*/  @!UP3 UIADD3 UR4, UPT, UPT, -UR8, UR6, URZ ;  /* 0x000000060804b290 */ /* 0x000fe4000fffe1ff */
[----:B------:R-:W-:Y:S02]  /*4a80*/  @!UP3 UIADD3 UR6, UPT, UPT, UR8, -UR6, URZ ;  /* 0x800000060806b290 */ /* 0x000fe4000fffe0ff */
[----:B------:R-:W-:Y:S02]  /*4a90*/  @!UP3 UIMAD UR14, UR4, UR5, UR14 ;  /* 0x00000005040eb2a4 */ /* 0x000fe4000f8e020e */
[----:B------:R-:W-:Y:S01]  /*4aa0*/  @!UP3 UIMAD UR13, UR6, UR10, UR13 ;  /* 0x0000000a060db2a4 */ /* 0x000fe2000f8e020d */
[----:B------:R-:W-:Y:S11]  /*4ab0*/  BRA.U UP4, `(.L_x_82) ;  /* 0x0000000104107547 */ /* 0x000ff6000b800000 */
[----:B-1----:R-:W-:Y:S04]  /*4ac0*/  MOV R0, UR41 ;  /* 0x0000002900007c02 */ /* 0x002fe80008000f00 */
[----:B------:R-:W-:Y:S04]  /*4ad0*/  SHF.L.U32 R5, R0, 0x1f, RZ ;  /* 0x0000001f00057819 */ /* 0x000fe800000006ff */
[----:B------:R-:W1:Y:S02]  /*4ae0*/  SYNCS.PHASECHK.TRANS64.TRYWAIT P1, [UR21+0xc8], R5 ;  /* 0x0000c805ff0075a7 */ /* 0x000e640008021115 */
[----:B-1----:R-:W-:Y:S05]  /*4af0*/  @!P1 BRA `(.L_x_83) ;  /* 0x0000004800d09947 */ /* 0x002fea0003800000 */
.L_x_82:
[----:B------:R-:W-:Y:S05]  /*4b00*/  BRA.U !UP6, `(.L_x_84) ;  /* 0x000000010e387547 */ /* 0x000fea000b800000 */
[----:B------:R-:W-:Y:S01]  /*4b10*/  UPLOP3.LUT UP1, UPT, UPT, UPT, UP5, 0x80, 0x8 ;  /* 0x000000000008789c */ /* 0x000fe20003f2f050 */
[----:B-1----:R-:W-:Y:S01]  /*4b20*/  HFMA2 R0, -RZ, RZ, 0, 5.9604644775390625e-08 ;  /* 0x00000001ff007431 */ /* 0x002fe200000001ff */
[----:B------:R-:W1:Y:S01]  /*4b30*/  LDCU.64 UR8, c[0x0][0x358] ;  /* 0x00006b00ff0877ac */ /* 0x000e620008000a00 */
[----:B------:R-:W-:Y:S03]  /*4b40*/  IMAD.MOV.U32 R63, RZ, RZ, 0x1 ;  /* 0x00000001ff3f7424 */ /* 0x000fe600078e00ff */
[----:B------:R-:W-:Y:S05]  /*4b50*/  PLOP3.LUT P1, PT, PT, PT, UP1, 0x80, 0x8 ;  /* 0x000000000008781c */ /* 0x000fea0003f2f018 */
[----:B------:R-:W2:Y:S01]  /*4b60*/  @UP1 LDCU.64 UR4, c[0x0][0x888] ;  /* 0x00011100ff0417ac */ /* 0x000ea20008000a00 */
[----:B------:R-:W-:Y:S07]  /*4b70*/  @UP1 UIMAD UR6, UR36, UR38, URZ ;  /* 0x00000026240612a4 */ /* 0x000fee000f8e02ff */
[----:B------:R-:W-:Y:S01]  /*4b80*/  @!P1 PRMT R63, R0, 0x7610, R63 ;  /* 0x00007610003f9816 */ /* 0x000fe2000000003f */
[----:B--2---:R-:W-:Y:S06]  /*4b90*/  @UP1 UIMAD.WIDE UR4, UR6, 0x4, UR4 ;  /* 0x00000004060418a5 */ /* 0x004fec000f8e0204 */
[----:B------:R-:W-:Y:S01]  /*4ba0*/  IMAD.U32 R6, RZ, RZ, UR4 ;  /* 0x00000004ff067e24 */ /* 0x000fe2000f8e00ff */
[----:B------:R-:W-:Y:S04]  /*4bb0*/  MOV R7, UR5 ;  /* 0x0000000500077c02 */ /* 0x000fe80008000f00 */
[----:B------:R-:W2:Y:S01]  /*4bc0*/  @!UP1 LDCU UR4, c[0x0][0x880] ;  /* 0x00011000ff0497ac */ /* 0x000ea20008000800 */
[----:B-1---5:R4:W5:Y:S02]  /*4bd0*/  @P1 LDG.E R27, desc[UR8][R6.64] ;  /* 0x00000008061b1981 */ /* 0x022964000c1e1900 */
[----:B--2-4-:R-:W-:Y:S07]  /*4be0*/  @!P1 IMAD.U32 R27, RZ, RZ, UR4 ;  /* 0x00000004ff1b9e24 */ /* 0x014fee000f8e00ff */
.L_x_84:
[----:B-----5:R-:W-:Y:S01]  /*4bf0*/  @!P0 FSETP.EQ.AND P2, PT, R27, RZ, PT ;  /* 0x000000ff1b00820b */ /* 0x020fe20003f42000 */
[----:B------:R-:W-:Y:S01]  /*4c00*/  @!UPT UIADD3 URZ, UPT, UPT, URZ, URZ, URZ ;  /* 0x000000fffffff290 */ /* 0x000fe2000fffe0ff */
[----:B------:R-:W-:Y:S11]  /*4c10*/  @!P0 BRA `(.L_x_85) ;  /* 0x0000000000148947 */ /* 0x000ff60003800000 */
[----:B------:R-:W-:Y:S02]  /*4c20*/  LOP3.LUT P0, RZ, R63, 0xff, RZ, 0xc0, !PT ;  /* 0x000000ff3fff7812 */ /* 0x000fe4000780c0ff */
[----:B------:R-:W-:Y:S04]  /*4c30*/  PLOP3.LUT P2, PT, PT, PT, UP1, 0x80, 0x8 ;  /* 0x000000000008781c */ /* 0x000fe80003f4f018 */
[----:B------:R-:W-:Y:S07]  /*4c40*/  PLOP3.LUT P2, PT, P2, PT, PT, 0x8, 0x80 ;  /* 0x000000000080781c */ /* 0x000fee000174e170 */
[----:B------:R-:W-:Y:S11]  /*4c50*/  @P0 FSETP.EQ.AND P2, PT, R27, RZ, PT ;  /* 0x000000ff1b00020b */ /* 0x000ff60003f42000 */
[----:B------:R-:W-:Y:S02]  /*4c60*/  @!UPT UIADD3 URZ, UPT, UPT, URZ, URZ, URZ ;  /* 0x000000fffffff290 */ /* 0x000fe4000fffe0ff */
.L_x_85:
[----:B------:R-:W2:Y:S01]  /*4c70*/  SYNCS.PHASECHK.TRANS64.TRYWAIT P0, [UR21+0xa0], R4 ;  /* 0x0000a004ff0075a7 */ /* 0x000ea20008001115 */
[----:B------:R-:W-:Y:S04]  /*4c80*/  ELECT P1, URZ, PT ;  /* 0x0000000000ff782f */ /* 0x000fe80003820000 */
[----:B------:R-:W-:Y:S01]  /*4c90*/  PLOP3.LUT P1, PT, P2, P1, PT, 0xf2, 0x2f ;  /* 0x00000000002f781c */ /* 0x000fe20001723e72 */
[----:B------:R-:W-:Y:S01]  /*4ca0*/  @!UPT UIADD3 URZ, UPT, UPT, URZ, URZ, URZ ;  /* 0x000000fffffff290 */ /* 0x000fe2000fffe0ff */
[----:B--2---:R-:W-:Y:S11]  /*4cb0*/  @!P0 BRA `(.L_x_86) ;  /* 0x0000004800788947 */ /* 0x004ff60003800000 */
.L_x_181:
[----:B------:R-:W-:Y:S01]  /*4cc0*/  @!P1 IADD3 R2, P0, PT, R12, 0x580, RZ ;  /* 0x000005800c029810 */ /* 0x000fe20007f1e0ff */
[----:B------:R-:W-:Y:S01]  /*4cd0*/  VOTEU.ALL UP0, P1 ;  /* 0x0000000000ff7886 */ /* 0x000fe20000800000 */
[----:B------:R-:W-:Y:S01]  /*4ce0*/  UMOV UR6, 0x0 ;  /* 0x0000000000067882 */ /* 0x000fe20000000000 */
[----:B------:R-:W-:Y:S01]  /*4cf0*/  UMOV UR7, 0x10000000 ;  /* 0x1000000000077882 */ /* 0x000fe20000000000 */
[----:B------:R-:W-:Y:S01]  /*4d00*/  @!P1 R2UR UR5, R2 ;  /* 0x00000000020592ca */ /* 0x000fe200000e0000 */
[----:B-1----:R-:W-:Y:S01]  /*4d10*/  @!P1 IMAD.X R0, RZ, RZ, R13, P0 ;  /* 0x000000ffff009224 */ /* 0x002fe200000e060d */
[----:B------:R-:W-:Y:S01]  /*4d20*/  @!UP0 UIADD3 UR32, UPT, UPT, UR21, 0x400, URZ ;  /* 0x0000040015208890 */ /* 0x000fe2000fffe0ff */
[----:B------:R-:W-:Y:S03]  /*4d30*/  VOTEU.ALL UP0, P1 ;  /* 0x0000000000ff7886 */ /* 0x000fe60000800000 */
[----:B------:R-:W-:Y:S01]  /*4d40*/  @!P1 R2UR UR4, R0 ;  /* 0x00000000000492ca */ /* 0x000fe200000e0000 */
[----:B------:R-:W-:Y:S06]  /*4d50*/  @!P1 IMAD.MOV.U32 R0, RZ, RZ, 0x2000 ;  /* 0x00002000ff009424 */ /* 0x000fec00078e00ff */
[----:B------:R-:W-:Y:S06]  /*4d60*/  IMAD.U32 R6, RZ, RZ, UR5 ;  /* 0x00000005ff067e24 */ /* 0x000fec000f8e00ff */
[----:B------:R-:W-:Y:S01]  /*4d70*/  IMAD.U32 R7, RZ, RZ, UR4 ;  /* 0x00000004ff077e24 */ /* 0x000fe2000f8e00ff */
[----:B------:R-:W-:Y:S04]  /*4d80*/  @!P1 R2UR UR4, R6 ;  /* 0x00000000060492ca */ /* 0x000fe800000e0000 */
[----:B------:R-:W-:Y:S11]  /*4d90*/  @!P1 R2UR UR5, R7 ;  /* 0x00000000070592ca */ /* 0x000ff600000e0000 */
[----:B------:R-:W-:Y:S02]  /*4da0*/  @!UPT UIADD3 URZ, UPT, UPT, URZ, URZ, URZ ;  /* 0x000000fffffff290 */ /* 0x000fe4000fffe0ff */
[----:B------:R1:W-:Y:S01]  /*4db0*/  @!UP0 UTMALDG.3D [UR32], [UR4], desc[UR6] ;  /* 0x00000620040085b4 */ /* 0x0003e20008011000 */
[----:B------:R1:W-:Y:S01]  /*4dc0*/  @!P1 SYNCS.ARRIVE.TRANS64.RED.A0TR RZ, [UR21+0x80], R0 ;  /* 0x00008000ffff99a7 */ /* 0x0003e20008300415 */
[----:B------:R-:W-:Y:S01]  /*4dd0*/  SYNCS.ARRIVE.TRANS64.RED.A1T0 RZ, [UR50], RZ ;  /* 0x000000ffffff79a7 */ /* 0x000fe20008100432 */
[----:B------:R-:W2:Y:S02]  /*4de0*/  SYNCS.PHASECHK.TRANS64.TRYWAIT P0, [UR21+0xa8], R4 ;  /* 0x0000a804ff0075a7 */ /* 0x000ea40008001115 */
[----:B-12---:R-:W-:Y:S05]  /*4df0*/  @!P0 BRA `(.L_x_87) ;  /* 0x0000004800408947 */ /* 0x006fea0003800000 */
.L_x_183:
[----:B------:R-:W-:Y:S01]  /*4e00*/  @!P1 IADD3 R2, P0, PT, R12, 0x580, RZ ;  /* 0x000005800c029810 */ /* 0x000fe20007f1e0ff */
[----:B------:R-:W-:Y:S01]  /*4e10*/  VOTEU.ALL UP0, P1 ;  /* 0x0000000000ff7886 */ /* 0x000fe20000800000 */
[----:B------:R-:W-:Y:S01]  /*4e20*/  UMOV UR6, 0x0 ;  /* 0x0000000000067882 */ /* 0x000fe20000000000 */
[----:B------:R-:W-:Y:S01]  /*4e30*/  UMOV UR7, 0x10000000 ;  /* 0x1000000000077882 */ /* 0x000fe20000000000 */
[----:B------:R-:W-:Y:S01]  /*4e40*/  @!P1 R2UR UR5, R2 ;  /* 0x00000000020592ca */ /* 0x000fe200000e0000 */
[----:B------:R-:W-:Y:S01]  /*4e50*/  @!P1 IMAD.X R0, RZ, RZ, R13, P0 ;  /* 0x000000ffff009224 */ /* 0x000fe200000e060d */
[----:B------:R-:W-:Y:S02]  /*4e60*/  @!UP0 UIADD3 UR26, UPT, UPT, UR34, 0x20, URZ ;  /* 0x00000020221a8890 */ /* 0x000fe4000fffe0ff */
[----:B------:R-:W-:Y:S02]  /*4e70*/  @!UP0 UIADD3 UR24, UPT, UPT, UR21, 0x2400, URZ ;  /* 0x0000240015188890 */ /* 0x000fe4000fffe0ff */
[----:B------:R-:W-:Y:S01]  /*4e80*/  @!P1 R2UR UR4, R0 ;  /* 0x00000000000492ca */ /* 0x000fe200000e0000 */
[----:B------:R-:W-:Y:S01]  /*4e90*/  VOTEU.ALL UP0, P1 ;  /* 0x0000000000ff7886 */ /* 0x000fe20000800000 */
[----:B------:R-:W-:Y:S01]  /*4ea0*/  @!P1 IMAD.MOV.U32 R0, RZ, RZ, 0x2000 ;  /* 0x00002000ff009424 */ /* 0x000fe200078e00ff */
[----:B------:R-:W-:Y:S01]  /*4eb0*/  UMOV UR27, UR35 ;  /* 0x00000023001b7c82 */ /* 0x000fe20008000000 */
[----:B------:R-:W-:Y:S03]  /*4ec0*/  UMOV UR28, UR36 ;  /* 0x00000024001c7c82 */ /* 0x000fe60008000000 */
        /* <DEDUP_REMOVED lines=8> */
[----:B------:R-:W4:Y:S02]  /*4f50*/  SYNCS.PHASECHK.TRANS64.TRYWAIT P0, [UR21+0xb0], R4 ;  /* 0x0000b004ff0075a7 */ /* 0x000f240008001115 */
[----:B--2-4-:R-:W-:Y:S05]  /*4f60*/  @!P0 BRA `(.L_x_88) ;  /* 0x0000004400fc8947 */ /* 0x014fea0003800000 */
.L_x_185:
[----:B------:R-:W-:Y:S01]  /*4f70*/  @!P1 IADD3 R2, P0, PT, R12, 0x580, RZ ;  /* 0x000005800c029810 */ /* 0x000fe20007f1e0ff */
[----:B------:R-:W-:Y:S01]  /*4f80*/  VOTEU.ALL UP0, P1 ;  /* 0x0000000000ff7886 */ /* 0x000fe20000800000 */
[----:B------:R-:W-:Y:S01]  /*4f90*/  UMOV UR6, 0x0 ;  /* 0x0000000000067882 */ /* 0x000fe20000000000 */
[----:B------:R-:W-:Y:S01]  /*4fa0*/  UMOV UR7, 0x10000000 ;  /* 0x1000000000077882 */ /* 0x000fe20000000000 */
[----:B------:R-:W-:Y:S01]  /*4fb0*/  @!P1 R2UR UR5, R2 ;  /* 0x00000000020592ca */ /* 0x000fe200000e0000 */
[----:B------:R-:W-:Y:S01]  /*4fc0*/  @!P1 IMAD.X R0, RZ, RZ, R13, P0 ;  /* 0x000000ffff009224 */ /* 0x000fe200000e060d */
[----:B------:R-:W-:Y:S01]  /*4fd0*/  @!UP0 UIADD3 UR18, UPT, UPT, UR34, 0x40, URZ ;  /* 0x0000004022128890 */ /* 0x000fe2000fffe0ff */
[----:B------:R-:W-:Y:S01]  /*4fe0*/  VIADD R10, R10, 0x1 ;  /* 0x000000010a0a7836 */ /* 0x000fe20000000000 */
        /* <DEDUP_REMOVED lines=16> */
.L_x_187:
[----:B------:R-:W-:Y:S01]  /*50f0*/  @!P1 IADD3 R2, P0, PT, R12, 0x580, RZ ;  /* 0x000005800c029810 */ /* 0x000fe20007f1e0ff */
[----:B------:R-:W-:Y:S01]  /*5100*/  VOTEU.ALL UP0, P1 ;  /* 0x0000000000ff7886 */ /* 0x000fe20000800000 */
[----:B------:R-:W-:Y:S01]  /*5110*/  UMOV UR6, 0x0 ;  /* 0x0000000000067882 */ /* 0x000fe20000000000 */
[----:B------:R-:W-:Y:S01]  /*5120*/  UMOV UR7, 0x10000000 ;  /* 0x1000000000077882 */ /* 0x000fe20000000000 */
[----:B------:R-:W-:Y:S01]  /*5130*/  @!P1 R2UR UR5, R2 ;  /* 0x00000000020592ca */ /* 0x000fe200000e0000 */
[----:B------:R-:W-:Y:S01]  /*5140*/  @!P1 IMAD.X R0, RZ, RZ, R13, P0 ;  /* 0x000000ffff009224 */ /* 0x000fe200000e060d */
[----:B------:R-:W-:Y:S01]  /*5150*/  @!UP0 UIADD3 UR10, UPT, UPT, UR34, 0x60, URZ ;  /* 0x00000060220a8890 */ /* 0x000fe2000fffe0ff */
[----:B------:R-:W-:Y:S01]  /*5160*/  R2UR UR18, R65 ;  /* 0x00000000411272ca */ /* 0x000fe200000e0000 */
[----:B------:R-:W-:Y:S01]  /*5170*/  @!UP0 UIADD3 UR8, UPT, UPT, UR21, 0x6400, URZ ;  /* 0x0000640015088890 */ /* 0x000fe2000fffe0ff */
[----:B------:R-:W-:Y:S01]  /*5180*/  R2UR UR16, R66 ;  /* 0x00000000421072ca */ /* 0x000fe200000e0000 */
[----:B------:R-:W-:Y:S01]  /*5190*/  @!UP0 UIADD3 UR9, UPT, UPT, UR21, 0x98, URZ ;  /* 0x0000009815098890 */ /* 0x000fe2000fffe0ff */
[----:B------:R-:W-:Y:S01]  /*51a0*/  @!P1 R2UR UR4, R0 ;  /* 0x00000000000492ca */ /* 0x000fe200000e0000 */
[----:B------:R-:W-:Y:S01]  /*51b0*/  VOTEU.ALL UP0, P1 ;  /* 0x0000000000ff7886 */ /* 0x000fe20000800000 */
[----:B------:R-:W-:Y:S01]  /*51c0*/  UMOV UR11, UR35 ;  /* 0x00000023000b7c82 */ /* 0x000fe20008000000 */
[----:B------:R-:W-:Y:S01]  /*51d0*/  UMOV UR12, UR36 ;  /* 0x00000024000c7c82 */ /* 0x000fe20008000000 */
[C---:B------:R-:W-:Y:S01]  /*51e0*/  ISETP.NE.AND P0, PT, R10.reuse, 0x2, PT ;  /* 0x000000020a00780c */ /* 0x040fe20003f05270 */
[----:B------:R-:W-:Y:S01]  /*51f0*/  UMOV UR36, UR29 ;  /* 0x0000001d00247c82 */ /* 0x000fe20008000000 */
[----:B-1----:R-:W-:Y:S01]  /*5200*/  IMAD.U32 R4, RZ, RZ, UR5 ;  /* 0x00000005ff047e24 */ /* 0x002fe2000f8e00ff */
[----:B------:R-:W-:Y:S01]  /*5210*/  LOP3.LUT R11, R11, 0x1, RZ, 0x3c, !PT ;  /* 0x000000010b0b7812 */ /* 0x000fe200078e3cff */
[----:B------:R-:W-:Y:S01]  /*5220*/  UPLOP3.LUT UP4, UPT, UPT, UPT, UPT, 0x80, 0x8 ;  /* 0x000000000008789c */ /* 0x000fe20003f8f070 */
[----:B------:R-:W-:Y:S01]  /*5230*/  SEL R0, RZ, 0x1, P0 ;  /* 0x00000001ff007807 */ /* 0x000fe20000000000 */
[----:B------:R-:W-:Y:S01]  /*5240*/  UIADD3 UR31, UPT, UPT, UR13, UR18, URZ ;  /* 0x000000120d1f7290 */ /* 0x000fe2000fffe0ff */
[----:B------:R-:W-:Y:S01]  /*5250*/  SEL R10, R10, RZ, P0 ;  /* 0x000000ff0a0a7207 */ /* 0x000fe20000000000 */
[----:B------:R-:W-:Y:S01]  /*5260*/  UIADD3 UR30, UPT, UPT, UR14, UR16, URZ ;  /* 0x000000100e1e7290 */ /* 0x000fe2000fffe0ff */
[----:B------:R-:W-:Y:S01]  /*5270*/  IMAD.U32 R5, RZ, RZ, UR4 ;  /* 0x00000004ff057e24 */ /* 0x000fe2000f8e00ff */
[----:B------:R-:W-:Y:S02]  /*5280*/  @!P1 R2UR UR4, R4 ;  /* 0x00000000040492ca */ /* 0x000fe400000e0000 */
[----:B------:R-:W-:Y:S02]  /*5290*/  LOP3.LUT R9, R9, R0, RZ, 0x3c, !PT ;  /* 0x0000000009097212 */ /* 0x000fe400078e3cff */
[----:B------:R-:W-:Y:S11]  /*52a0*/  @!P1 R2UR UR5, R5 ;  /* 0x00000000050592ca */ /* 0x000ff600000e0000 */
[----:B------:R-:W-:Y:S02]  /*52b0*/  @!UPT UIADD3 URZ, UPT, UPT, URZ, URZ, URZ ;  /* 0x000000fffffff290 */ /* 0x000fe4000fffe0ff */
[----:B------:R1:W-:Y:S01]  /*52c0*/  @!UP0 UTMALDG.3D [UR8], [UR4], desc[UR6] ;  /* 0x00000608040085b4 */ /* 0x0003e20008011000 */
[----:B------:R1:W-:Y:S01]  /*52d0*/  @!P1 SYNCS.ARRIVE.TRANS64.RED.A0TR RZ, [UR21+0x98], R3 ;  /* 0x00009803ffff99a7 */ /* 0x0003e20008300415 */
[----:B------:R-:W-:Y:S01]  /*52e0*/  SYNCS.ARRIVE.TRANS64.RED.A1T0 RZ, [UR43], RZ ;  /* 0x000000ffffff79a7 */ /* 0x000fe2000810042b */
[----:B------:R-:W-:Y:S05]  /*52f0*/  BRA.U UP2, `(.L_x_90) ;  /* 0xfffffff102587547 */ /* 0x000fea000b83ffff */
[----:B-1----:R-:W-:-:S04]  /*5300*/  SHF.L.U32 R3, R11, 0x1f, RZ ;  /* 0x0000001f0b037819 */ /* 0x002fc800000006ff */
[----:B------:R-:W1:Y:S02]  /*5310*/  SYNCS.PHASECHK.TRANS64.TRYWAIT P0, [UR21+0xa0], R3 ;  /* 0x0000a003ff0075a7 */ /* 0x000e640008001115 */
[----:B-1----:R-:W-:Y:S05]  /*5320*/  @!P0 BRA `(.L_x_91) ;  /* 0x00000044003c8947 */ /* 0x002fea0003800000 */
.L_x_189:
[----:B------:R-:W2:Y:S02]  /*5330*/  SYNCS.PHASECHK.TRANS64.TRYWAIT P0, [UR21+0xa8], R3 ;  /* 0x0000a803ff0075a7 */ /* 0x000ea40008001115 */
[----:B--2---:R-:W-:Y:S05]  /*5340*/  @!P0 BRA `(.L_x_92) ;  /* 0x00000044004c8947 */ /* 0x004fea0003800000 */
.L_x_191:
[----:B------:R-:W2:Y:S02]  /*5350*/  SYNCS.PHASECHK.TRANS64.TRYWAIT P0, [UR21+0xb0], R3 ;  /* 0x0000b003ff0075a7 */ /* 0x000ea40008001115 */
[----:B--2---:R-:W-:Y:S05]  /*5360*/  @!P0 BRA `(.L_x_93) ;  /* 0x00000044005c8947 */ /* 0x004fea0003800000 */
.L_x_193:
[----:B-1----:R-:W-:-:S07]  /*5370*/  MOV R0, UR21 ;  /* 0x0000001500007c02 */ /* 0x002fce0008000f00 */
.L_x_94:
[----:B-1----:R-:W-:-:S04]  /*5380*/  SHF.L.U32 R3, R11, 0x1f, RZ ;  /* 0x0000001f0b037819 */ /* 0x002fc800000006ff */
[----:B------:R1:W2:Y:S03]  /*5390*/  SYNCS.PHASECHK.TRANS64.TRYWAIT P0, [R0+URZ+0xb8], R3 ;  /* 0x0000b803000075a7 */ /* 0x0002a600080011ff */
[----:B--2---:R-:W-:Y:S05]  /*53a0*/  @!P0 NANOSLEEP.SYNCS 0x989680 ;  /* 0x009896800000895d */ /* 0x004fea0003900000 */
[----:B------:R-:W2:Y:S02]  /*53b0*/  @!P0 SYNCS.PHASECHK.TRANS64 P0, [R0+URZ+0xb8], R3 ;  /* 0x0000b803000085a7 */ /* 0x000ea400080010ff */
[----:B--23--:R-:W-:Y:S05]  /*53c0*/  @P0 EXIT ;  /* 0x000000000000094d */ /* 0x00cfea0003800000 */
[----:B------:R-:W-:Y:S05]  /*53d0*/  BRA `(.L_x_94) ;  /* 0xfffffffc00e87947 */ /* 0x000fea000383ffff */
.L_x_79:
[----:B------:R-:W-:-:S06]  /*53e0*/  UISETP.GE.AND UP0, UPT, UR18, 0x4, UPT ;  /* 0x000000041200788c */ /* 0x000fcc000bf06270 */
[----:B------:R-:W-:-:S13]  /*53f0*/  PLOP3.LUT P0, PT, PT, PT, UP0, 0x80, 0x8 ;  /* 0x000000000008781c */ /* 0x000fda0003f0f008 */
[----:B-1----:R-:W-:Y:S05]  /*5400*/  @!P0 EXIT ;  /* 0x000000000000894d */ /* 0x002fea0003800000 */
[----:B------:R-:W1:Y:S08]  /*5410*/  S2UR UR4, SR_CgaCtaId ;  /* 0x00000000000479c3 */ /* 0x000e700000008800 */
[----:B------:R-:W-:Y:S01]  /*5420*/  BAR.SYNC.DEFER_BLOCKING 0x6, 0xa0 ;  /* 0x0182800000007b1d */ /* 0x000fe20000010000 */
[C---:B------:R-:W-:Y:S01]  /*5430*/  IMAD.SHL.U32 R5, R76.reuse, 0x20, RZ ;  /* 0x000000204c057824 */ /* 0x040fe200078e00ff */
[C---:B------:R-:W-:Y:S01]  /*5440*/  R2P PR, R76.reuse, 0x6 ;  /* 0x000000064c007804 */ /* 0x040fe20000000000 */
[C---:B------:R-:W-:Y:S01]  /*5450*/  IMAD.SHL.U32 R2, R76.reuse, 0x4, RZ ;  /* 0x000000044c027824 */ /* 0x040fe200078e00ff */
[----:B------:R-:W-:Y:S01]  /*5460*/  CS2R R70, SRZ ;  /* 0x0000000000467805 */ /* 0x000fe2000001ff00 */
[----:B------:R-:W-:Y:S01]  /*5470*/  IMAD.U32 R23, R76, 0x10000, RZ ;  /* 0x000100004c177824 */ /* 0x000fe200078e00ff */
[----:B------:R-:W-:-:S02]  /*5480*/  UMOV UR44, 0x400 ;  /* 0x00000400002c7882 */ /* 0x000fc40000000000 */
[----:B------:R-:W2:Y:S01]  /*5490*/  LDC.64 R60, c[0x0][0x8b0] ;  /* 0x00022c00ff3c7b82 */ /* 0x000ea20000000a00 */
[C---:B------:R-:W-:Y:S01]  /*54a0*/  LOP3.LUT R3, R5.reuse, 0xe0, RZ, 0xc0, !PT ;  /* 0x000000e005037812 */ /* 0x040fe200078ec0ff */
[----:B------:R-:W-:Y:S01]  /*54b0*/  IMAD.SHL.U32 R62, R76, 0x10, RZ ;  /* 0x000000104c3e7824 */ /* 0x000fe200078e00ff */
[----:B------:R-:W-:Y:S01]  /*54c0*/  LOP3.LUT R5, R5, 0x100, RZ, 0xc0, !PT ;  /* 0x0000010005057812 */ /* 0x000fe200078ec0ff */
[----:B------:R-:W-:Y:S01]  /*54d0*/  IMAD.MOV.U32 R75, RZ, RZ, 0x10 ;  /* 0x00000010ff4b7424 */ /* 0x000fe200078e00ff */
[----:B------:R-:W-:Y:S01]  /*54e0*/  LOP3.LUT R2, R3, 0x1c, R2, 0xf8, !PT ;  /* 0x0000001c03027812 */ /* 0x000fe200078ef802 */
[----:B------:R-:W-:Y:S01]  /*54f0*/  IMAD.MOV.U32 R74, RZ, RZ, 0x20 ;  /* 0x00000020ff4a7424 */ /* 0x000fe200078e00ff */
[----:B------:R-:W-:Y:S01]  /*5500*/  SHF.R.U32.HI R3, RZ, 0x2, R76 ;  /* 0x00000002ff037819 */ /* 0x000fe2000001164c */
[----:B------:R-:W3:Y:S01]  /*5510*/  LDC.64 R42, c[0x0][0x8a8] ;  /* 0x00022a00ff2a7b82 */ /* 0x000ee20000000a00 */
[----:B------:R-:W-:Y:S01]  /*5520*/  LOP3.LUT R23, R23, 0x600000, RZ, 0xc0, !PT ;  /* 0x0060000017177812 */ /* 0x000fe200078ec0ff */
[----:B------:R-:W-:Y:S01]  /*5530*/  IMAD.MOV.U32 R73, RZ, RZ, 0x1 ;  /* 0x00000001ff497424 */ /* 0x000fe200078e00ff */
[----:B------:R-:W-:Y:S01]  /*5540*/  LOP3.LUT R62, R5, 0x600, R62, 0xf8, !PT ;  /* 0x00000600053e7812 */ /* 0x000fe200078ef83e */
[----:B------:R-:W-:Y:S01]  /*5550*/  IMAD.MOV.U32 R22, RZ, RZ, RZ ;  /* 0x000000ffff167224 */ /* 0x000fe200078e00ff */
[----:B------:R-:W-:Y:S01]  /*5560*/  LOP3.LUT R3, R2, 0x4, R3, 0x78, !PT ;  /* 0x0000000402037812 */ /* 0x000fe200078e7803 */
[----:B------:R-:W-:Y:S01]  /*5570*/  IMAD.MOV.U32 R72, RZ, RZ, RZ ;  /* 0x000000ffff487224 */ /* 0x000fe200078e00ff */
[----:B------:R-:W-:Y:S01]  /*5580*/  LOP3.LUT R76, R76, 0x60, RZ, 0xc0, !PT ;  /* 0x000000604c4c7812 */ /* 0x000fe200078ec0ff */
[----:B-1----:R-:W-:Y:S01]  /*5590*/  ULEA UR44, UR4, UR44, 0x18 ;  /* 0x0000002c042c7291 */ /* 0x002fe2000f8ec0ff */
[----:B------:R-:W-:Y:S01]  /*55a0*/  LOP3.LUT R62, R62, R3, RZ, 0xfc, !PT ;  /* 0x000000033e3e7212 */ /* 0x000fe200078efcff */
[----:B------:R-:W1:Y:S01]  /*55b0*/  LDCU UR59, c[0x0][0x370] ;  /* 0x00006e00ff3b77ac */ /* 0x000e620008000800 */
[----:B------:R-:W-:-:S02]  /*55c0*/  SEL R75, R75, 0xfffffff0, !P2 ;  /* 0xfffffff04b4b7807 */ /* 0x000fc40005000000 */
[----:B------:R-:W-:Y:S01]  /*55d0*/  SEL R74, R74, 0xffffffe0, !P1 ;  /* 0xffffffe04a4a7807 */ /* 0x000fe20004800000 */
[----:B------:R-:W-:Y:S01]  /*55e0*/  UIADD3 UR4, UPT, UPT, UR44, 0x400, URZ ;  /* 0x000004002c047890 */ /* 0x000fe2000fffe0ff */
[----:B------:R-:W4:Y:S02]  /*55f0*/  LDCU UR43, c[0x0][0xb0c] ;  /* 0x00016180ff2b77ac */ /* 0x000f240008000800 */
[----:B------:R-:W1:Y:S03]  /*5600*/  LDS R0, [UR44+0x180] ;  /* 0x0001802cff007984 */ /* 0x000e660008000800 */
[----:B------:R-:W-:Y:S01]  /*5610*/  IMAD.U32 R68, RZ, RZ, UR4 ;  /* 0x00000004ff447e24 */ /* 0x000fe2000f8e00ff */
[----:B------:R-:W1:Y:S01]  /*5620*/  LDCU UR39, c[0x0][0xb30] ;  /* 0x00016600ff2777ac */ /* 0x000e620008000800 */
[----:B------:R-:W1:Y:S01]  /*5630*/  LDCU.64 UR56, c[0x0][0x888] ;  /* 0x00011100ff3877ac */ /* 0x000e620008000a00 */
[----:B------:R-:W1:Y:S01]  /*5640*/  LDCU.64 UR40, c[0x0][0xb28] ;  /* 0x00016500ff2877ac */ /* 0x000e620008000a00 */
[----:B------:R-:W1:Y:S01]  /*5650*/  LDCU.64 UR62, c[0x0][0x890] ;  /* 0x00011200ff3e77ac */ /* 0x000e620008000a00 */
[----:B------:R-:W1:Y:S01]  /*5660*/  LDCU.128 UR52, c[0x0][0xb10] ;  /* 0x00016200ff3477ac */ /* 0x000e620008000c00 */
[----:B------:R-:W1:Y:S01]  /*5670*/  LDCU UR58, c[0x0][0x374] ;  /* 0x00006e80ff3a77ac */ /* 0x000e620008000800 */
[----:B------:R-:W-:Y:S01]  /*5680*/  UMOV UR47, URZ ;  /* 0x000000ff002f7c82 */ /* 0x000fe20008000000 */
[----:B------:R-:W-:Y:S01]  /*5690*/  UMOV UR46, URZ ;  /* 0x000000ff002e7c82 */ /* 0x000fe20008000000 */
[----:B-1234-:R-:W-:-:S07]  /*56a0*/  IMAD.IADD R23, R0, 0x1, R23 ;  /* 0x0000000100177824 */ /* 0x01efce00078e0217 */
.L_x_138:
[C---:B------:R-:W-:Y:S02]  /*56b0*/  LEA R3, R70.reuse, UR44, 0x3 ;  /* 0x0000002c46037c11 */ /* 0x040fe4000f8e18ff */
[----:B------:R-:W-:Y:S02]  /*56c0*/  SHF.L.U32 R0, R71, 0x1f, RZ ;  /* 0x0000001f47007819 */ /* 0x000fe400000006ff */
[----:B-1----:R-:W-:Y:S02]  /*56d0*/  LEA R5, R70, UR44, 0x4 ;  /* 0x0000002c46057c11 */ /* 0x002fe4000f8e20ff */
[----:B------:R-:W1:Y:S02]  /*56e0*/  SYNCS.PHASECHK.TRANS64.TRYWAIT P0, [R3+URZ+0xd0], R0 ;  /* 0x0000d000030075a7 */ /* 0x000e6400080011ff */
[----:B-1----:R-:W-:Y:S05]  /*56f0*/  @!P0 BRA `(.L_x_95) ;  /* 0x0000004000908947 */ /* 0x002fea0003800000 */
.L_x_194:
[----:B------:R-:W2:Y:S01]  /*5700*/  LDS.128 R4, [R5+0x160] ;  /* 0x0001600005047984 */ /* 0x000ea20000000c00 */
[----:B------:R-:W-:Y:S01]  /*5710*/  UISETP.GE.AND UP0, UPT, UR42, 0x1, UPT ;  /* 0x000000012a00788c */ /* 0x000fe2000bf06270 */
[----:B------:R-:W-:Y:S01]  /*5720*/  @!PT LDS RZ, [RZ] ;  /* 0x00000000fffff984 */ /* 0x000fe20000000800 */
[----:B------:R-:W-:Y:S01]  /*5730*/  @!PT LDS RZ, [RZ] ;  /* 0x00000000fffff984 */ /* 0x000fe20000000800 */
[----:B------:R-:W-:Y:S01]  /*5740*/  @!PT LDS RZ, [RZ] ;  /* 0x00000000fffff984 */ /* 0x000fe20000000800 */
[----:B------:R-:W-:Y:S01]  /*5750*/  @!PT LDS RZ, [RZ] ;  /* 0x00000000fffff984 */ /* 0x000fe20000000800 */
[----:B------:R3:W-:Y:S06]  /*5760*/  MEMBAR.ALL.CTA ;  /* 0x0000000000007992 */ /* 0x0007ec0000008000 */
[----:B---3--:R-:W3:Y:S01]  /*5770*/  FENCE.VIEW.ASYNC.S ;  /* 0x00000000000073c6 */ /* 0x008ee20000000000 */
[----:B--2---:R-:W-:Y:S11]  /*5780*/  LOP3.LUT P0, RZ, R6, 0x1, RZ, 0xc0, !PT ;  /* 0x0000000106ff7812 */ /* 0x004ff6000780c0ff */
[----:B------:R-:W-:Y:S02]  /*5790*/  @!UPT UIADD3 URZ, UPT, UPT, URZ, URZ, URZ ;  /* 0x000000fffffff290 */ /* 0x000fe4000fffe0ff */
[----:B---3--:R-:W-:Y:S01]  /*57a0*/  VOTEU.ANY UP1, P0 ;  /* 0x0000000000ff7886 */ /* 0x008fe20000020100 */
[----:B------:R-:W-:Y:S01]  /*57b0*/  PLOP3.LUT P0, PT, PT, PT, UP1, 0x80, 0x8 ;  /* 0x000000000008781c */ /* 0x000fe20003f0f018 */
[----:B------:R-:W-:Y:S11]  /*57c0*/  UP2UR UR61, UPR, URZ, 0x2 ;  /* 0x00000002ff3d7883 */ /* 0x000ff60008000000 */
[----:B------:R-:W-:Y:S01]  /*57d0*/  @!UPT UIADD3 URZ, UPT, UPT, URZ, URZ, URZ ;  /* 0x000000fffffff290 */ /* 0x000fe2000fffe0ff */
[----:B-1----:R-:W-:Y:S02]  /*57e0*/  @P0 SHF.R.U32.HI R0, RZ, 0x10, R5 ;  /* 0x00000010ff000819 */ /* 0x002fe40000011605 */
        /* <DEDUP_REMOVED lines=12> */
[----:B------:R-:W2:Y:S01]  /*58b0*/  LDCU UR12, c[0x0][0xb20] ;  /* 0x00016400ff0c77ac */ /* 0x000ea20008000800 */
[----:B------:R-:W-:Y:S02]  /*58c0*/  UIMAD.WIDE.U32 UR4, UR58, UR55, URZ ;  /* 0x000000373a0472a5 */ /* 0x000fe4000f8e00ff */
[----:B------:R-:W-:Y:S02]  /*58d0*/  UIMAD.WIDE.U32 UR6, UR59, UR52, URZ ;  /* 0x000000343b0672a5 */ /* 0x000fe4000f8e00ff */
[----:B------:R-:W-:Y:S02]  /*58e0*/  UISETP.NE.AND UP0, UPT, UR54, 0x1, UPT ;  /* 0x000000013600788c */ /* 0x000fe4000bf05270 */
[----:B------:R-:W-:Y:S02]  /*58f0*/  UIMAD.WIDE.U32 UR8, UR37, UR55, URZ ;  /* 0x00000037250872a5 */ /* 0x000fe4000f8e00ff */
[----:B------:R-:W-:Y:S02]  /*5900*/  UIMAD.WIDE.U32 UR10, UR38, UR52, URZ ;  /* 0x00000034260a72a5 */ /* 0x000fe4000f8e00ff */
[----:B------:R-:W-:Y:S02]  /*5910*/  UISETP.NE.AND UP1, UPT, UR43, 0x1, UPT ;  /* 0x000000012b00788c */ /* 0x000fe4000bf25270 */
[----:B------:R-:W-:Y:S01]  /*5920*/  UISETP.NE.AND UP2, UPT, UR42, 0x1, UPT ;  /* 0x000000012a00788c */ /* 0x000fe2000bf45270 */
[----:B------:R-:W-:Y:S02]  /*5930*/  UMOV UR4, UR5 ;  /* 0x0000000500047c82 */ /* 0x000fe40008000000 */
[----:B--2---:R-:W-:Y:S03]  /*5940*/  USHF.R.U32.HI UR5, URZ, UR12, UR4 ;  /* 0x0000000cff057299 */ /* 0x004fe60008011604 */
[----:B------:R-:W-:Y:S02]  /*5950*/  UMOV UR4, UR7 ;  /* 0x0000000700047c82 */ /* 0x000fe40008000000 */
[----:B------:R-:W-:Y:S02]  /*5960*/  USHF.R.U32.HI UR7, URZ, UR53, UR4 ;  /* 0x00000035ff077299 */ /* 0x000fe40008011604 */
[----:B------:R-:W-:Y:S02]  /*5970*/  USEL UR4, UR58, UR5, !UP0 ;  /* 0x000000053a047287 */ /* 0x000fe4000c000000 */
[----:B------:R-:W-:Y:S01]  /*5980*/  USEL UR7, UR59, UR7, !UP1 ;  /* 0x000000073b077287 */ /* 0x000fe2000c800000 */
[----:B------:R-:W-:Y:S01]  /*5990*/  UMOV UR5, UR9 ;  /* 0x0000000900057c82 */ /* 0x000fe20008000000 */
[----:B------:R-:W-:Y:S02]  /*59a0*/  UIMAD.WIDE.U32 UR8, UR4, UR40, URZ ;  /* 0x00000028040872a5 */ /* 0x000fe4000f8e00ff */
[----:B------:R-:W-:Y:S03]  /*59b0*/  USHF.R.U32.HI UR6, URZ, UR12, UR5 ;  /* 0x0000000cff067299 */ /* 0x000fe60008011605 */
[----:B------:R-:W-:Y:S01]  /*59c0*/  UMOV UR5, UR11 ;  /* 0x0000000b00057c82 */ /* 0x000fe20008000000 */
[----:B------:R-:W-:Y:S02]  /*59d0*/  UIMAD.WIDE.U32 UR10, UR7, UR40, URZ ;  /* 0x00000028070a72a5 */ /* 0x000fe4000f8e00ff */
[----:B------:R-:W-:Y:S02]  /*59e0*/  USHF.R.U32.HI UR12, URZ, UR53, UR5 ;  /* 0x00000035ff0c7299 */ /* 0x000fe40008011605 */
[----:B------:R-:W-:Y:S01]  /*59f0*/  USEL UR6, UR37, UR6, !UP0 ;  /* 0x0000000625067287 */ /* 0x000fe2000c000000 */
[----:B------:R-:W-:Y:S02]  /*5a00*/  UMOV UR5, UR9 ;  /* 0x0000000900057c82 */ /* 0x000fe40008000000 */
[----:B------:R-:W-:Y:S01]  /*5a10*/  UMOV UR10, UR11 ;  /* 0x0000000b000a7c82 */ /* 0x000fe20008000000 */
[----:B------:R-:W-:Y:S02]  /*5a20*/  @UP2 USHF.R.U32.HI UR4, URZ, UR41, UR5 ;  /* 0x00000029ff042299 */ /* 0x000fe40008011605 */
[----:B------:R-:W-:Y:S02]  /*5a30*/  @UP2 USHF.R.U32.HI UR7, URZ, UR41, UR10 ;  /* 0x00000029ff072299 */ /* 0x000fe4000801160a */
[----:B------:R-:W-:Y:S02]  /*5a40*/  UIMAD UR4, UR42, UR4, URZ ;  /* 0x000000042a0472a4 */ /* 0x000fe4000f8e02ff */
[----:B------:R-:W-:Y:S02]  /*5a50*/  UIMAD.WIDE.U32 UR10, UR6, UR40, URZ ;  /* 0x00000028060a72a5 */ /* 0x000fe4000f8e00ff */
[----:B------:R-:W-:Y:S02]  /*5a60*/  USEL UR5, UR38, UR12, !UP1 ;  /* 0x0000000c26057287 */ /* 0x000fe4000c800000 */
[----:B------:R-:W-:Y:S02]  /*5a70*/  UIMAD UR8, UR42, UR7, URZ ;  /* 0x000000072a0872a4 */ /* 0x000fe4000f8e02ff */
[----:B------:R-:W-:Y:S03]  /*5a80*/  UISETP.GE.AND UP0, UPT, UR6, UR4, UPT ;  /* 0x000000040600728c */ /* 0x000fe6000bf06270 */
[----:B------:R-:W-:Y:S01]  /*5a90*/  UMOV UR4, UR11 ;  /* 0x0000000b00047c82 */ /* 0x000fe20008000000 */
[----:B------:R-:W-:Y:S02]  /*5aa0*/  UISETP.GE.OR UP0, UPT, UR5, UR8, UP0 ;  /* 0x000000080500728c */ /* 0x000fe40008706670 */
[----:B------:R-:W-:Y:S02]  /*5ab0*/  USHF.R.U32.HI UR4, URZ, UR41, UR4 ;  /* 0x00000029ff047299 */ /* 0x000fe40008011604 */
[----:B------:R-:W-:Y:S02]  /*5ac0*/  UIMAD.WIDE.U32 UR8, UR5, UR40, URZ ;  /* 0x00000028050872a5 */ /* 0x000fe4000f8e00ff */
[----:B------:R-:W-:Y:S02]  /*5ad0*/  USEL UR11, UR6, UR4, !UP2 ;  /* 0x00000004060b7287 */ /* 0x000fe4000d000000 */
[----:B------:R-:W-:Y:S02]  /*5ae0*/  UIADD3 UR8, UPT, UPT, -UR5, URZ, URZ ;  /* 0x000000ff05087290 */ /* 0x000fe4000fffe1ff */
[----:B------:R-:W-:Y:S01]  /*5af0*/  UIADD3 UR10, UPT, UPT, -UR11, URZ, URZ ;  /* 0x000000ff0b0a7290 */ /* 0x000fe2000fffe1ff */
[----:B------:R-:W-:Y:S01]  /*5b00*/  @!UP0 UMOV UR4, UR9 ;  /* 0x0000000900048c82 */ /* 0x000fe20008000000 */
[----:B------:R-:W-:Y:S02]  /*5b10*/  UIADD3 UR9, UPT, UPT, -UR6, URZ, URZ ;  /* 0x000000ff06097290 */ /* 0x000fe4000fffe1ff */
[----:B------:R-:W-:Y:S02]  /*5b20*/  @!UP0 USHF.R.U32.HI UR4, URZ, UR41, UR4 ;  /* 0x00000029ff048299 */ /* 0x000fe40008011604 */
[----:B------:R-:W-:Y:S02]  /*5b30*/  UIMAD UR10, UR42, UR10, UR6 ;  /* 0x0000000a2a0a72a4 */ /* 0x000fe4000f8e0206 */
[----:B------:R-:W-:Y:S04]  /*5b40*/  @!UP0 USEL UR4, UR5, UR4, !UP2 ;  /* 0x0000000405048287 */ /* 0x000fe8000d000000 */
[----:B------:R-:W-:Y:S02]  /*5b50*/  @!UP0 UIMAD UR10, UR7, UR10, UR4 ;  /* 0x0000000a070a82a4 */ /* 0x000fe4000f8e0204 */
[----:B------:R-:W-:Y:S02]  /*5b60*/  @!UP0 UIADD3 UR11, UPT, UPT, UR11, -UR4, URZ ;  /* 0x800000040b0b8290 */ /* 0x000fe4000fffe0ff */
[----:B------:R-:W-:Y:S02]  /*5b70*/  UIMAD UR7, UR43, UR8, UR38 ;  /* 0x000000082b0772a4 */ /* 0x000fe4000f8e0226 */
[----:B------:R-:W-:Y:S02]  /*5b80*/  @!UP0 UIMAD UR6, UR11, UR42, UR5 ;  /* 0x0000002a0b0682a4 */ /* 0x000fe4000f8e0205 */
[----:B------:R-:W-:Y:S01]  /*5b90*/  UIMAD UR4, UR54, UR9, UR37 ;  /* 0x00000009360472a4 */ /* 0x000fe2000f8e0225 */
[----:B------:R-:W-:Y:S02]  /*5ba0*/  @!UP0 UMOV UR5, UR10 ;  /* 0x0000000a00058c82 */ /* 0x000fe40008000000 */
[----:B------:R-:W-:Y:S02]  /*5bb0*/  UIMAD UR38, UR5, UR43, UR7 ;  /* 0x0000002b052672a4 */ /* 0x000fe4000f8e0207 */
[----:B------:R-:W-:Y:S11]  /*5bc0*/  UIMAD UR37, UR6, UR54, UR4 ;  /* 0x00000036062572a4 */ /* 0x000ff6000f8e0204 */
[----:B------:R-:W-:Y:S01]  /*5bd0*/  @!UPT UIADD3 URZ, UPT, UPT, URZ, URZ, URZ ;  /* 0x000000fffffff290 */ /* 0x000fe2000fffe0ff */
.L_x_96:
[----:B------:R-:W-:Y:S01]  /*5be0*/  UISETP.NE.AND UP0, UPT, UR39, 0x1, UPT ;  /* 0x000000012700788c */ /* 0x000fe2000bf05270 */
[----:B------:R-:W-:Y:S01]  /*5bf0*/  LOP3.LUT P0, RZ, R68, 0x3f0, RZ, 0xc0, !PT ;  /* 0x000003f044ff7812 */ /* 0x000fe2000780c0ff */
[----:B------:R-:W-:Y:S01]  /*5c00*/  USHF.L.U32 UR50, UR30, 0x6, URZ ;  /* 0x000000061e327899 */ /* 0x000fe200080006ff */
[----:B------:R-:W-:Y:S01]  /*5c10*/  BSSY.RECONVERGENT B6, `(.L_x_97) ;  /* 0x0000034000067945 */ /* 0x000fe20003800200 */
[----:B------:R-:W-:Y:S01]  /*5c20*/  USHF.L.U32 UR49, UR31, 0x7, URZ ;  /* 0x000000071f317899 */ /* 0x000fe200080006ff */
[----:B------:R-:W-:Y:S06]  /*5c30*/  IADD3 R70, PT, PT, R70, 0x1, RZ ;  /* 0x0000000146467810 */ /* 0x000fec0007ffe0ff */
[----:B------:R-:W2:Y:S01]  /*5c40*/  @!UP0 LDCU.128 UR12, c[0x0][0xb10] ;  /* 0x00016200ff0c87ac */ /* 0x000ea20008000c00 */
[----:B------:R-:W3:Y:S01]  /*5c50*/  @!UP0 LDCU UR5, c[0x0][0xb0c] ;  /* 0x00016180ff0587ac */ /* 0x000ee20008000800 */
[----:B------:R-:W4:Y:S01]  /*5c60*/  @!UP0 LDCU UR10, c[0x0][0xb20] ;  /* 0x00016400ff0a87ac */ /* 0x000f220008000800 */
[----:B--2---:R-:W-:Y:S02]  /*5c70*/  UIMAD.WIDE.U32 UR8, UR38, UR12, URZ ;  /* 0x0000000c260872a5 */ /* 0x004fe4000f8e00ff */
[----:B------:R-:W-:Y:S02]  /*5c80*/  UIMAD.WIDE.U32 UR6, UR37, UR15, URZ ;  /* 0x0000000f250672a5 */ /* 0x000fe4000f8e00ff */
[----:B------:R-:W-:Y:S03]  /*5c90*/  @!UP0 UISETP.NE.AND UP1, UPT, UR14, 0x1, UPT ;  /* 0x000000010e00888c */ /* 0x000fe6000bf25270 */
[----:B------:R-:W-:Y:S01]  /*5ca0*/  @!UP0 UMOV UR4, UR9 ;  /* 0x0000000900048c82 */ /* 0x000fe20008000000 */
[----:B---3--:R-:W-:Y:S02]  /*5cb0*/  @!UP0 UISETP.NE.AND UP2, UPT, UR5, 0x1, UPT ;  /* 0x000000010500888c */ /* 0x008fe4000bf45270 */
[----:B------:R-:W-:Y:S01]  /*5cc0*/  @!UP0 USHF.R.U32.HI UR4, URZ, UR13, UR4 ;  /* 0x0000000dff048299 */ /* 0x000fe20008011604 */
[----:B------:R-:W-:Y:S02]  /*5cd0*/  @!UP0 UMOV UR6, UR7 ;  /* 0x0000000700068c82 */ /* 0x000fe40008000000 */
[----:B----4-:R-:W-:Y:S02]  /*5ce0*/  @!UP0 USHF.R.U32.HI UR6, URZ, UR10, UR6 ;  /* 0x0000000aff068299 */ /* 0x010fe40008011606 */
[----:B------:R-:W-:Y:S02]  /*5cf0*/  @!UP0 USEL UR7, UR38, UR4, !UP2 ;  /* 0x0000000426078287 */ /* 0x000fe4000d000000 */
[----:B------:R-:W-:Y:S04]  /*5d00*/  @!UP0 USEL UR6, UR37, UR6, !UP1 ;  /* 0x0000000625068287 */ /* 0x000fe8000c800000 */
[----:B------:R-:W-:Y:S02]  /*5d10*/  @!UP0 UIADD3 UR4, UPT, UPT, -UR7, UR6, URZ ;  /* 0x0000000607048290 */ /* 0x000fe4000fffe1ff */
[----:B------:R-:W-:Y:S02]  /*5d20*/  @!UP0 UIADD3 UR6, UPT, UPT, UR7, -UR6, URZ ;  /* 0x8000000607068290 */ /* 0x000fe4000fffe0ff */
[----:B------:R-:W-:Y:S02]  /*5d30*/  @!UP0 UIMAD UR38, UR4, UR5, UR38 ;  /* 0x00000005042682a4 */ /* 0x000fe4000f8e0226 */
[----:B------:R-:W-:Y:S01]  /*5d40*/  @!UP0 UIMAD UR37, UR6, UR14, UR37 ;  /* 0x0000000e062582a4 */ /* 0x000fe2000f8e0225 */
[----:B------:R-:W-:Y:S11]  /*5d50*/  @!P0 BRA `(.L_x_98) ;  /* 0x00000000007c8947 */ /* 0x000ff60003800000 */
[----:B------:R-:W2:Y:S01]  /*5d60*/  LDCU.64 UR8, c[0x4][0x80] ;  /* 0x01001000ff0877ac */ /* 0x000ea20008000a00 */
[----:B------:R-:W-:Y:S01]  /*5d70*/  MOV R2, 0x0 ;  /* 0x0000000000027802 */ /* 0x000fe20000000f00 */
[----:B------:R-:W-:Y:S02]  /*5d80*/  HFMA2 R12, -RZ, RZ, 0, 5.9604644775390625e-08 ;  /* 0x00000001ff0c7431 */ /* 0x000fe400000001ff */
[----:B------:R-:W-:Y:S01]  /*5d90*/  IMAD.MOV.U32 R8, RZ, RZ, 0x70 ;  /* 0x00000070ff087424 */ /* 0x000fe200078e00ff */
[----:B------:R3:W4:Y:S01]  /*5da0*/  LDC.64 R14, c[0x4][R2] ;  /* 0x01000000020e7b82 */ /* 0x0007220000000a00 */
[----:B------:R-:W1:Y:S01]  /*5db0*/  LDCU.64 UR6, c[0x4][0x88] ;  /* 0x01001100ff0677ac */ /* 0x000e620008000a00 */
[----:B------:R-:W-:Y:S01]  /*5dc0*/  IMAD.MOV.U32 R13, RZ, RZ, RZ ;  /* 0x000000ffff0d7224 */ /* 0x000fe200078e00ff */
[----:B------:R-:W1:Y:S01]  /*5dd0*/  LDCU.64 UR4, c[0x4][0x8] ;  /* 0x01000100ff0477ac */ /* 0x000e620008000a00 */
[----:B--2---:R-:W-:Y:S01]  /*5de0*/  MOV R5, UR9 ;  /* 0x0000000900057c02 */ /* 0x004fe20008000f00 */
[----:B------:R-:W-:Y:S01]  /*5df0*/  IMAD.U32 R4, RZ, RZ, UR8 ;  /* 0x00000008ff047e24 */ /* 0x000fe2000f8e00ff */
[----:B-1----:R-:W-:Y:S01]  /*5e00*/  MOV R7, UR7 ;  /* 0x0000000700077c02 */ /* 0x002fe20008000f00 */
[----:B------:R-:W-:Y:S01]  /*5e10*/  IMAD.U32 R6, RZ, RZ, UR6 ;  /* 0x00000006ff067e24 */ /* 0x000fe2000f8e00ff */
[----:B------:R-:W-:Y:S01]  /*5e20*/  MOV R11, UR5 ;  /* 0x00000005000b7c02 */ /* 0x000fe20008000f00 */
[----:B------:R-:W-:Y:S02]  /*5e30*/  IMAD.U32 R10, RZ, RZ, UR4 ;  /* 0x00000004ff0a7e24 */ /* 0x000fe4000f8e00ff */
[----:B------:R-:W-:Y:S07]  /*5e40*/  LEPC R20, `(.L_x_99) ;  /* 0x000000001014794e */ /* 0x000fee0000000000 */
[----:B---345:R-:W-:Y:S05]  /*5e50*/  CALL.ABS.NOINC R14 ;  /* 0x000000000e007343 */ /* 0x038fea0003c00000 */
.L_x_99:
[----:B------:R-:W1:Y:S01]  /*5e60*/  LDCU.64 UR8, c[0x4][0x80] ;  /* 0x01001000ff0877ac */ /* 0x000e620008000a00 */
[----:B------:R-:W2:Y:S01]  /*5e70*/  LDC.64 R2, c[0x4][R2] ;  /* 0x0100000002027b82 */ /* 0x000ea20000000a00 */
[----:B------:R-:W-:Y:S02]  /*5e80*/  HFMA2 R12, -RZ, RZ, 0, 5.9604644775390625e-08 ;  /* 0x00000001ff0c7431 */ /* 0x000fe400000001ff */
[----:B------:R-:W-:Y:S02]  /*5e90*/  IMAD.MOV.U32 R8, RZ, RZ, 0x70 ;  /* 0x00000070ff087424 */ /* 0x000fe400078e00ff */
[----:B------:R-:W-:Y:S01]  /*5ea0*/  IMAD.MOV.U32 R13, RZ, RZ, RZ ;  /* 0x000000ffff0d7224 */ /* 0x000fe200078e00ff */
[----:B------:R-:W3:Y:S01]  /*5eb0*/  LDCU.64 UR6, c[0x4][0x88] ;  /* 0x01001100ff0677ac */ /* 0x000ee20008000a00 */
[----:B------:R-:W4:Y:S01]  /*5ec0*/  LDCU.64 UR4, c[0x4][0x8] ;  /* 0x01000100ff0477ac */ /* 0x000f220008000a00 */
[----:B-1----:R-:W-:Y:S02]  /*5ed0*/  MOV R4, UR8 ;  /* 0x0000000800047c02 */ /* 0x002fe40008000f00 */
[----:B------:R-:W-:Y:S02]  /*5ee0*/  MOV R5, UR9 ;  /* 0x0000000900057c02 */ /* 0x000fe40008000f00 */
[----:B---3--:R-:W-:Y:S01]  /*5ef0*/  MOV R7, UR7 ;  /* 0x0000000700077c02 */ /* 0x008fe20008000f00 */
[----:B------:R-:W-:Y:S01]  /*5f00*/  IMAD.U32 R6, RZ, RZ, UR6 ;  /* 0x00000006ff067e24 */ /* 0x000fe2000f8e00ff */
[----:B----4-:R-:W-:Y:S01]  /*5f10*/  MOV R11, UR5 ;  /* 0x00000005000b7c02 */ /* 0x010fe20008000f00 */
[----:B------:R-:W-:Y:S02]  /*5f20*/  IMAD.U32 R10, RZ, RZ, UR4 ;  /* 0x00000004ff0a7e24 */ /* 0x000fe4000f8e00ff */
[----:B------:R-:W-:Y:S07]  /*5f30*/  LEPC R20, `(.L_x_98) ;  /* 0x000000001014794e */ /* 0x000fee0000000000 */
[----:B--2---:R-:W-:Y:S05]  /*5f40*/  CALL.ABS.NOINC R2 ;  /* 0x0000000002007343 */ /* 0x004fea0003c00000 */
.L_x_98:
[----:B------:R-:W-:Y:S05]  /*5f50*/  BSYNC.RECONVERGENT B6 ;  /* 0x0000000000067941 */ /* 0x000fea0003800200 */
.L_x_97:
[----:B------:R-:W-:Y:S01]  /*5f60*/  R2UR UR4, R67 ;  /* 0x00000000430472ca */ /* 0x000fe200000e0000 */
[----:B------:R-:W-:Y:S01]  /*5f70*/  UISETP.NE.U32.AND UP0, UPT, UR62, URZ, UPT ;  /* 0x000000ff3e00728c */ /* 0x000fe2000bf05070 */
[----:B------:R-:W-:Y:S02]  /*5f80*/  ISETP.NE.U32.AND P4, PT, R60, RZ, PT ;  /* 0x000000ff3c00720c */ /* 0x000fe40003f85070 */
[----:B------:R-:W-:Y:S01]  /*5f90*/  ISETP.NE.U32.AND P2, PT, RZ, UR56, PT ;  /* 0x00000038ff007c0c */ /* 0x000fe2000bf45070 */
[----:B------:R-:W-:Y:S01]  /*5fa0*/  UISETP.NE.AND.EX UP1, UPT, UR63, URZ, UPT, UP0 ;  /* 0x000000ff3f00728c */ /* 0x000fe2000bf25300 */
[----:B------:R-:W-:Y:S01]  /*5fb0*/  ISETP.NE.AND.EX P4, PT, R61, RZ, PT, P4 ;  /* 0x000000ff3d00720c */ /* 0x000fe20003f85340 */
[----:B------:R-:W-:Y:S01]  /*5fc0*/  UPLOP3.LUT UP0, UPT, UPT, UPT, UPT, 0x40, 0x4 ;  /* 0x000000000004789c */ /* 0x000fe20003f0e870 */
[----:B------:R-:W-:Y:S05]  /*5fd0*/  ISETP.NE.AND.EX P2, PT, RZ, UR57, PT, P2 ;  /* 0x00000039ff007c0c */ /* 0x000fea000bf45320 */
[----:B------:R-:W-:Y:S06]  /*5fe0*/  UISETP.NE.AND UP2, UPT, UR4, URZ, UPT ;  /* 0x000000ff0400728c */ /* 0x000fec000bf45270 */
[----:B------:R-:W-:Y:S05]  /*5ff0*/  PLOP3.LUT P1, PT, PT, PT, UP2, 0x80, 0x8 ;  /* 0x000000000008781c */ /* 0x000fea0003f2f028 */
[----:B------:R-:W-:Y:S06]  /*6000*/  @UP2 UPLOP3.LUT UP0, UPT, UPT, UPT, UP1, 0x80, 0x8 ;  /* 0x000000000008289c */ /* 0x000fec0003f0f010 */
[----:B------:R-:W-:Y:S01]  /*6010*/  PLOP3.LUT P0, PT, PT, PT, UP0, 0x80, 0x8 ;  /* 0x000000000008781c */ /* 0x000fe20003f0f008 */
[----:B------:R-:W-:Y:S01]  /*6020*/  @!UPT UIADD3 URZ, UPT, UPT, URZ, URZ, URZ ;  /* 0x000000fffffff290 */ /* 0x000fe2000fffe0ff */
[----:B------:R-:W-:Y:S11]  /*6030*/  BRA.U !UP1, `(.L_x_100) ;  /* 0x00000001093c7547 */ /* 0x000ff6000b800000 */
[----:B------:R-:W-:Y:S01]  /*6040*/  UISETP.NE.U32.AND UP0, UPT, UR56, URZ, UPT ;  /* 0x000000ff3800728c */ /* 0x000fe2000bf05070 */
[----:B-1----:R-:W-:Y:S01]  /*6050*/  HFMA2 R0, -RZ, RZ, 0, 5.9604644775390625e-08 ;  /* 0x00000001ff007431 */ /* 0x002fe200000001ff */
[----:B------:R-:W1:Y:S01]  /*6060*/  LDCU.64 UR8, c[0x0][0x358] ;  /* 0x00006b00ff0877ac */ /* 0x000e620008000a00 */
[----:B------:R-:W-:Y:S01]  /*6070*/  IMAD.MOV.U32 R63, RZ, RZ, 0x1 ;  /* 0x00000001ff3f7424 */ /* 0x000fe200078e00ff */
[----:B------:R-:W-:Y:S06]  /*6080*/  UISETP.NE.AND.EX UP0, UPT, UR57, URZ, UPT, UP0 ;  /* 0x000000ff3900728c */ /* 0x000fec000bf05300 */
        /* <DEDUP_REMOVED lines=9> */
[----:B--23--:R-:W-:Y:S02]  /*6120*/  @!P3 IMAD.U32 R27, RZ, RZ, UR4 ;  /* 0x00000004ff1bbe24 */ /* 0x00cfe4000f8e00ff */
.L_x_100:
[----:B------:R-:W-:Y:S05]  /*6130*/  @!P4 BRA `(.L_x_101) ;  /* 0x000000000024c947 */ /* 0x000fea0003800000 */
[----:B------:R-:W-:Y:S01]  /*6140*/  ISETP.NE.U32.AND P3, PT, R42, RZ, PT ;  /* 0x000000ff2a00720c */ /* 0x000fe20003f65070 */
[----:B------:R-:W2:Y:S03]  /*6150*/  LDCU.64 UR4, c[0x0][0x358] ;  /* 0x00006b00ff0477ac */ /* 0x000ea60008000a00 */
[----:B------:R-:W-:Y:S11]  /*6160*/  ISETP.NE.AND.EX P3, PT, R43, RZ, PT, P3 ;  /* 0x000000ff2b00720c */ /* 0x000ff60003f65330 */
[----:B------:R-:W-:Y:S02]  /*6170*/  @!UPT UIADD3 URZ, UPT, UPT, URZ, URZ, URZ ;  /* 0x000000fffffff290 */ /* 0x000fe4000fffe0ff */
[----:B------:R-:W3:Y:S01]  /*6180*/  @P3 LDC.64 R2, c[0x0][0x8a8] ;  /* 0x00022a00ff023b82 */ /* 0x000ee20000000a00 */
[----:B-1----:R-:W-:Y:S04]  /*6190*/  @P3 IMAD R0, R60, UR36, RZ ;  /* 0x000000243c003c24 */ /* 0x002fe8000f8e02ff */
[----:B---3--:R-:W-:Y:S05]  /*61a0*/  @P3 IMAD.WIDE R2, R0, 0x4, R2 ;  /* 0x0000000400023825 */ /* 0x008fea00078e0202 */
[----:B--2--5:R2:W5:Y:S02]  /*61b0*/  @P3 LDG.E R24, desc[UR4][R2.64] ;  /* 0x0000000402183981 */ /* 0x024564000c1e1900 */
[----:B--2---:R-:W3:Y:S02]  /*61c0*/  @!P3 LDC R24, c[0x0][0x8a0] ;  /* 0x00022800ff18bb82 */ /* 0x004ee40000000800 */
.L_x_101:
[----:B-----5:R-:W-:Y:S01]  /*61d0*/  FSETP.NEU.AND P3, PT, R27, RZ, PT ;  /* 0x000000ff1b00720b */ /* 0x020fe20003f6d000 */
[----:B------:R-:W-:Y:S01]  /*61e0*/  IMAD.SHL.U32 R84, R62, 0x4, RZ ;  /* 0x000000043e547824 */ /* 0x000fe200078e00ff */
[----:B------:R-:W-:Y:S01]  /*61f0*/  SEL R5, RZ, 0xffffffff, P2 ;  /* 0xffffffffff057807 */ /* 0x000fe20001000000 */
[----:B------:R-:W-:Y:S01]  /*6200*/  BSSY B1, `(.L_x_102) ;  /* 0x0000044000017945 */ /* 0x000fe20003800000 */
[----:B------:R-:W-:Y:S01]  /*6210*/  @P1 LOP3.LUT P2, RZ, R63, 0xff, RZ, 0xc0, !PT ;  /* 0x000000ff3fff1812 */ /* 0x000fe2000784c0ff */
[----:B------:R-:W-:Y:S01]  /*6220*/  VIADD R79, R84, UR44 ;  /* 0x0000002c544f7c36 */ /* 0x000fe20008000000 */
[----:B------:R-:W-:Y:S01]  /*6230*/  @P1 SEL R2, RZ, 0xffffffff, P3 ;  /* 0xffffffffff021807 */ /* 0x000fe20001800000 */
[----:B------:R-:W-:Y:S01]  /*6240*/  IMAD.MOV.U32 R85, RZ, RZ, 0x1 ;  /* 0x00000001ff557424 */ /* 0x000fe200078e00ff */
[----:B------:R-:W-:Y:S01]  /*6250*/  LOP3.LUT R73, R73, 0x1, RZ, 0x3c, !PT ;  /* 0x0000000149497812 */ /* 0x000fe200078e3cff */
[----:B------:R-:W-:Y:S01]  /*6260*/  IMAD.MOV.U32 R83, RZ, RZ, RZ ;  /* 0x000000ffff537224 */ /* 0x000fe200078e00ff */
[----:B------:R-:W-:Y:S02]  /*6270*/  @P0 SEL R2, R5, R2, !P2 ;  /* 0x0000000205020207 */ /* 0x000fe40005000000 */
[----:B------:R-:W-:Y:S02]  /*6280*/  CS2R R46, SRZ ;  /* 0x00000000002e7805 */ /* 0x000fe4000001ff00 */
[----:B------:R-:W-:Y:S02]  /*6290*/  LEA R80, R22, UR44, 0x3 ;  /* 0x0000002c16507c11 */ /* 0x000fe4000f8e18ff */
[----:B------:R-:W-:Y:S02]  /*62a0*/  CS2R R44, SRZ ;  /* 0x00000000002c7805 */ /* 0x000fe4000001ff00 */
[----:B------:R-:W-:Y:S02]  /*62b0*/  @P1 LOP3.LUT R2, R2, 0x1, RZ, 0xc0, !PT ;  /* 0x0000000102021812 */ /* 0x000fe400078ec0ff */
[----:B------:R-:W-:Y:S02]  /*62c0*/  CS2R R50, SRZ ;  /* 0x0000000000327805 */ /* 0x000fe4000001ff00 */
[----:B------:R-:W-:Y:S02]  /*62d0*/  SHF.L.U32 R3, R72, 0x1f, RZ ;  /* 0x0000001f48037819 */ /* 0x000fe400000006ff */
[----:B------:R-:W-:Y:S02]  /*62e0*/  CS2R R48, SRZ ;  /* 0x0000000000307805 */ /* 0x000fe4000001ff00 */
[----:B------:R-:W-:Y:S02]  /*62f0*/  ISETP.NE.U32.OR P6, PT, R2, 0x1, !P1 ;  /* 0x000000010200780c */ /* 0x000fe40004fc5470 */
[----:B------:R-:W-:Y:S02]  /*6300*/  CS2R R54, SRZ ;  /* 0x0000000000367805 */ /* 0x000fe4000001ff00 */
[----:B------:R-:W-:Y:S02]  /*6310*/  PLOP3.LUT P2, PT, PT, PT, UP1, 0x80, 0x8 ;  /* 0x000000000008781c */ /* 0x000fe40003f4f018 */
[----:B------:R-:W-:Y:S02]  /*6320*/  CS2R R52, SRZ ;  /* 0x0000000000347805 */ /* 0x000fe4000001ff00 */
[----:B------:R-:W-:Y:S02]  /*6330*/  LEA.HI R25, R22, R22, RZ, 0x1 ;  /* 0x0000001616197211 */ /* 0x000fe400078f08ff */
[----:B------:R-:W-:Y:S02]  /*6340*/  CS2R R58, SRZ ;  /* 0x00000000003a7805 */ /* 0x000fe4000001ff00 */
[----:B------:R-:W-:Y:S02]  /*6350*/  LOP3.LUT P4, R69, R63, 0xff, RZ, 0xc0, !PT ;  /* 0x000000ff3f457812 */ /* 0x000fe4000788c0ff */
[----:B------:R-:W-:Y:S02]  /*6360*/  CS2R R56, SRZ ;  /* 0x0000000000387805 */ /* 0x000fe4000001ff00 */
[----:B------:R-:W-:Y:S01]  /*6370*/  SEL R2, RZ, 0xffffffff, P3 ;  /* 0xffffffffff027807 */ /* 0x000fe20001800000 */
[C---:B-1----:R-:W-:Y:S01]  /*6380*/  IMAD.SHL.U32 R0, R25.reuse, 0x40, RZ ;  /* 0x0000004019007824 */ /* 0x042fe200078e00ff */
[----:B------:R-:W-:Y:S01]  /*6390*/  LOP3.LUT R25, R25, 0xffe, RZ, 0xc0, !PT ;  /* 0x00000ffe19197812 */ /* 0x000fe200078ec0ff */
[----:B------:R-:W-:Y:S01]  /*63a0*/  VIADD R81, R79, 0x400 ;  /* 0x000004004f517836 */ /* 0x000fe20000000000 */
[----:B------:R-:W-:Y:S01]  /*63b0*/  P2R R77, PR, RZ, 0x40 ;  /* 0x00000040ff4d7803 */ /* 0x000fe20000000000 */
[----:B------:R-:W-:Y:S01]  /*63c0*/  IMAD.IADD R78, R74, 0x1, R79 ;  /* 0x000000014a4e7824 */ /* 0x000fe200078e024f */
[----:B------:R-:W-:Y:S01]  /*63d0*/  @P6 SHF.L.U32 R4, R73, 0x1f, RZ ;  /* 0x0000001f49046819 */ /* 0x000fe200000006ff */
[----:B------:R-:W-:Y:S01]  /*63e0*/  IMAD.IADD R25, R22, 0x1, -R25 ;  /* 0x0000000116197824 */ /* 0x000fe200078e0a19 */
[----:B------:R-:W-:Y:S02]  /*63f0*/  @P2 SEL R2, R5, R2, !P4 ;  /* 0x0000000205022207 */ /* 0x000fe40006000000 */
[----:B------:R-:W1:Y:S01]  /*6400*/  @P6 SYNCS.PHASECHK.TRANS64.TRYWAIT P1, [UR44+0x80], R4 ;  /* 0x00008004ff0065a7 */ /* 0x000e62000802112c */
[----:B------:R-:W-:Y:S02]  /*6410*/  LOP3.LUT R0, R0, 0xffffff80, RZ, 0xc0, !PT ;  /* 0xffffff8000007812 */ /* 0x000fe400078ec0ff */
[----:B------:R-:W-:Y:S03]  /*6420*/  LOP3.LUT R2, R2, 0x1, RZ, 0xc0, !PT ;  /* 0x0000000102027812 */ /* 0x000fe600078ec0ff */
[----:B------:R-:W-:Y:S01]  /*6430*/  IMAD.IADD R0, R23, 0x1, R0 ;  /* 0x0000000117007824 */ /* 0x000fe200078e0200 */
[----:B------:R-:W-:Y:S03]  /*6440*/  ISETP.NE.U32.AND P5, PT, R2, 0x1, PT ;  /* 0x000000010200780c */ /* 0x000fe60003fa5070 */
[----:B------:R-:W-:Y:S01]  /*6450*/  IMAD R25, R25, 0x100000, R0 ;  /* 0x0010000019197824 */ /* 0x000fe200078e0200 */
[----:B------:R-:W-:Y:S01]  /*6460*/  P2R R86, PR, RZ, 0x20 ;  /* 0x00000020ff567803 */ /* 0x000fe20000000000 */
[----:B------:R2:W4:Y:S01]  /*6470*/  SYNCS.PHASECHK.TRANS64.TRYWAIT P0, [R80+URZ+0xf0], R3 ;  /* 0x0000f003500075a7 */ /* 0x00052200080011ff */
[----:B-1----:R-:W-:Y:S01]  /*6480*/  @P6 SEL R85, RZ, 0x1, !P1 ;  /* 0x00000001ff556807 */ /* 0x002fe20004800000 */
[----:B--2---:R-:W-:Y:S06]  /*6490*/  @!P6 BRA `(.L_x_103) ;  /* 0x000000000068e947 */ /* 0x004fec0003800000 */
[----:B------:R-:W-:Y:S01]  /*64a0*/  @P5 IMAD R5, R75, 0x4, R81 ;  /* 0x000000044b055824 */ /* 0x000fe200078e0251 */
[----:B------:R-:W-:Y:S01]  /*64b0*/  ISETP.NE.AND P1, PT, R85, RZ, PT ;  /* 0x000000ff5500720c */ /* 0x000fe20003f25270 */
[----:B------:R-:W-:Y:S01]  /*64c0*/  @P5 IMAD R2, R75, 0x4, R79 ;  /* 0x000000044b025824 */ /* 0x000fe200078e024f */
[----:B------:R-:W-:Y:S01]  /*64d0*/  BSSY B0, `(.L_x_104) ;  /* 0x000000e000007945 */ /* 0x000fe20003800000 */
[----:B------:R-:W-:Y:S01]  /*64e0*/  IMAD.MOV.U32 R46, RZ, RZ, RZ ;  /* 0x000000ffff2e7224 */ /* 0x000fe200078e00ff */
[----:B------:R-:W-:Y:S01]  /*64f0*/  CS2R R50, SRZ ;  /* 0x0000000000327805 */ /* 0x000fe2000001ff00 */
[----:B------:R-:W-:Y:S01]  /*6500*/  @P5 IMAD.IADD R4, R74, 0x1, R5 ;  /* 0x000000014a045824 */ /* 0x000fe200078e0205 */
[----:B------:R-:W-:Y:S02]  /*6510*/  CS2R R48, SRZ ;  /* 0x0000000000307805 */ /* 0x000fe4000001ff00 */
[----:B------:R-:W-:Y:S02]  /*6520*/  CS2R R44, SRZ ;  /* 0x00000000002c7805 */ /* 0x000fe4000001ff00 */
[----:B------:R-:W-:Y:S02]  /*6530*/  CS2R R58, SRZ ;  /* 0x00000000003a7805 */ /* 0x000fe4000001ff00 */
[----:B------:R-:W-:Y:S02]  /*6540*/  CS2R R56, SRZ ;  /* 0x0000000000387805 */ /* 0x000fe4000001ff00 */
[----:B------:R-:W-:Y:S02]  /*6550*/  CS2R R54, SRZ ;  /* 0x0000000000367805 */ /* 0x000fe4000001ff00 */
[----:B------:R-:W-:Y:S01]  /*6560*/  CS2R R52, SRZ ;  /* 0x0000000000347805 */ /* 0x000fe2000001ff00 */
[----:B------:R-:W-:Y:S06]  /*6570*/  @P1 BRA `(.L_x_105) ;  /* 0x00000000000c1947 */ /* 0x000fec0003800000 */
[----:B------:R-:W-:Y:S04]  /*6580*/  SHF.L.U32 R5, R73, 0x1f, RZ ;  /* 0x0000001f49057819 */ /* 0x000fe800000006ff */
[----:B------:R-:W1:Y:S02]  /*6590*/  SYNCS.PHASECHK.TRANS64.TRYWAIT P1, [UR44+0x80], R5 ;  /* 0x00008005ff0075a7 */ /* 0x000e64000802112c */
[----:B-1----:R-:W-:Y:S05]  /*65a0*/  @!P1 BRA `(.L_x_106) ;  /* 0x0000003000f89947 */ /* 0x002fea0003800000 */
.L_x_105:
[----:B------:R-:W-:Y:S05]  /*65b0*/  BSYNC B0 ;  /* 0x0000000000007941 */ /* 0x000fea0003800000 */
.L_x_104:
[----:B------:R-:W-:Y:S01]  /*65c0*/  ISETP.NE.AND P1, PT, R86, RZ, PT ;  /* 0x000000ff5600720c */ /* 0x000fe20003f25270 */
[----:B------:R-:W-:Y:S11]  /*65d0*/  HFMA2 R83, -RZ, RZ, 0, 5.9604644775390625e-08 ;  /* 0x00000001ff537431 */ /* 0x000ff600000001ff */
[----:B------:R-:W-:Y:S01]  /*65e0*/  @!UPT UIADD3 URZ, UPT, UPT, URZ, URZ, URZ ;  /* 0x000000fffffff290 */ /* 0x000fe2000fffe0ff */
[----:B------:R-:W-:Y:S05]  /*65f0*/  @P1 WARPSYNC.ALL ;  /* 0x0000000000001948 */ /* 0x000fea0003800000 */
[----:B------:R2:W1:Y:S04]  /*6600*/  @P1 LDSM.16.M88.4 R48, [R2+0x400] ;  /* 0x000400000230183b */ /* 0x0004680000000200 */
[----:B------:R2:W1:Y:S04]  /*6610*/  @P1 LDSM.16.M88.4 R44, [R4] ;  /* 0x00000000042c183b */ /* 0x0004680000000200 */
[----:B------:R2:W1:Y:S04]  /*6620*/  @P1 LDSM.16.M88.4 R56, [R84+UR44+0x400] ;  /* 0x0004002c5438183b */ /* 0x0004680008000200 */
[----:B------:R2:W1:Y:S02]  /*6630*/  @P1 LDSM.16.M88.4 R52, [R78+0x400] ;  /* 0x000400004e34183b */ /* 0x0004640000000200 */
.L_x_103:
[----:B------:R-:W-:Y:S05]  /*6640*/  BSYNC B1 ;  /* 0x0000000000017941 */ /* 0x000fea0003800000 */
.L_x_102:
[----:B-1----:R-:W-:Y:S04]  /*6650*/  SHF.R.U32.HI R5, RZ, 0x15, R25 ;  /* 0x00000015ff057819 */ /* 0x002fe80000011619 */
[----:B------:R-:W-:Y:S01]  /*6660*/  LOP3.LUT P1, RZ, R5, 0x3, R64, 0x48, !PT ;  /* 0x0000000305ff7812 */ /* 0x000fe20007824840 */
[----:B------:R-:W-:Y:S01]  /*6670*/  @!UPT UIADD3 URZ, UPT, UPT, URZ, URZ, URZ ;  /* 0x000000fffffff290 */ /* 0x000fe2000fffe0ff */
[----:B----4-:R-:W-:Y:S11]  /*6680*/  @P0 BRA `(.L_x_107) ;  /* 0x0000000000080947 */ /* 0x010ff60003800000 */
[----:B------:R-:W1:Y:S02]  /*6690*/  SYNCS.PHASECHK.TRANS64.TRYWAIT P0, [R80+URZ+0xf0], R3 ;  /* 0x0000f003500075a7 */ /* 0x000e6400080011ff */
[----:B-1----:R-:W-:Y:S05]  /*66a0*/  @!P0 BRA `(.L_x_108) ;  /* 0x0000003000d08947 */ /* 0x002fea0003800000 */
.L_x_107:
[----:B------:R-:W-:Y:S05]  /*66b0*/  @!P1 BRA `(.L_x_109) ;  /* 0x0000000000409947 */ /* 0x000fea0003800000 */
[----:B------:R-:W4:Y:S01]  /*66c0*/  LDCU.64 UR8, c[0x4][0x70] ;  /* 0x01000e00ff0877ac */ /* 0x000f220008000a00 */
[----:B-1----:R-:W-:Y:S01]  /*66d0*/  MOV R3, 0x0 ;  /* 0x0000000000037802 */ /* 0x002fe20000000f00 */
[----:B------:R-:W-:Y:S02]  /*66e0*/  HFMA2 R12, -RZ, RZ, 0, 5.9604644775390625e-08 ;  /* 0x00000001ff0c7431 */ /* 0x000fe400000001ff */
[----:B------:R-:W-:Y:S02]  /*66f0*/  IMAD.MOV.U32 R8, RZ, RZ, 0x192 ;  /* 0x00000192ff087424 */ /* 0x000fe400078e00ff */
[----:B------:R-:W-:Y:S01]  /*6700*/  IMAD.MOV.U32 R13, RZ, RZ, RZ ;  /* 0x000000ffff0d7224 */ /* 0x000fe200078e00ff */
[----:B------:R-:W1:Y:S01]  /*6710*/  LDCU.64 UR6, c[0x4][0x78] ;  /* 0x01000f00ff0677ac */ /* 0x000e620008000a00 */
[----:B--2---:R-:W2:Y:S01]  /*6720*/  LDC.64 R2, c[0x4][R3] ;  /* 0x0100000003027b82 */ /* 0x004ea20000000a00 */
[----:B------:R-:W5:Y:S01]  /*6730*/  LDCU.64 UR4, c[0x4][0x10] ;  /* 0x01000200ff0477ac */ /* 0x000f620008000a00 */
[----:B----4-:R-:W-:Y:S01]  /*6740*/  MOV R5, UR9 ;  /* 0x0000000900057c02 */ /* 0x010fe20008000f00 */
[----:B------:R-:W-:Y:S01]  /*6750*/  IMAD.U32 R4, RZ, RZ, UR8 ;  /* 0x00000008ff047e24 */ /* 0x000fe2000f8e00ff */
[----:B-1----:R-:W-:Y:S01]  /*6760*/  MOV R7, UR7 ;  /* 0x0000000700077c02 */ /* 0x002fe20008000f00 */
[----:B------:R-:W-:Y:S01]  /*6770*/  IMAD.U32 R6, RZ, RZ, UR6 ;  /* 0x00000006ff067e24 */ /* 0x000fe2000f8e00ff */
[----:B-----5:R-:W-:Y:S01]  /*6780*/  MOV R11, UR5 ;  /* 0x00000005000b7c02 */ /* 0x020fe20008000f00 */
[----:B------:R-:W-:Y:S02]  /*6790*/  IMAD.U32 R10, RZ, RZ, UR4 ;  /* 0x00000004ff0a7e24 */ /* 0x000fe4000f8e00ff */
[----:B------:R-:W-:Y:S07]  /*67a0*/  LEPC R20, `(.L_x_109) ;  /* 0x000000001014794e */ /* 0x000fee0000000000 */
[----:B--23--:R-:W-:Y:S05]  /*67b0*/  CALL.ABS.NOINC R2 ;  /* 0x0000000002007343 */ /* 0x00cfea0003c00000 */
.L_x_109:
[----:B------:R-:W-:Y:S01]  /*67c0*/  LOP3.LUT R20, R56, 0xffffe000, RZ, 0xc0, !PT ;  /* 0xffffe00038147812 */ /* 0x000fe200078ec0ff */
[----:B------:R-:W-:Y:S05]  /*67d0*/  WARPSYNC.ALL ;  /* 0x0000000000007948 */ /* 0x000fea0003800000 */
[----:B------:R-:W-:Y:S01]  /*67e0*/  R2UR UR4, R25 ;  /* 0x00000000190472ca */ /* 0x000fe200000e0000 */
[----:B------:R-:W-:Y:S01]  /*67f0*/  IMAD.SHL.U32 R88, R75, 0x4, RZ ;  /* 0x000000044b587824 */ /* 0x000fe200078e00ff */
[----:B------:R-:W-:Y:S01]  /*6800*/  LOP3.LUT R21, R57, 0xffffe000, RZ, 0xc0, !PT ;  /* 0xffffe00039157812 */ /* 0x000fe200078ec0ff */
[----:B------:R-:W-:Y:S01]  /*6810*/  BSSY.RECONVERGENT B0, `(.L_x_110) ;  /* 0x0000059000007945 */ /* 0x000fe20003800200 */
[----:B------:R-:W-:Y:S02]  /*6820*/  LOP3.LUT R26, R59, 0xffffe000, RZ, 0xc0, !PT ;  /* 0xffffe0003b1a7812 */ /* 0x000fe400078ec0ff */
[----:B------:R-:W-:Y:S02]  /*6830*/  LOP3.LUT R32, R53, 0xffffe000, RZ, 0xc0, !PT ;  /* 0xffffe00035207812 */ /* 0x000fe400078ec0ff */
[----:B------:R-:W-:Y:S02]  /*6840*/  LOP3.LUT R33, R54, 0xffffe000, RZ, 0xc0, !PT ;  /* 0xffffe00036217812 */ /* 0x000fe400078ec0ff */
[----:B------:R-:W-:Y:S02]  /*6850*/  IADD3 R81, PT, PT, R81, R88, RZ ;  /* 0x0000005851517210 */ /* 0x000fe40007ffe0ff */
[----:B------:R-:W-:Y:S01]  /*6860*/  ISETP.NE.AND P0, PT, R76, RZ, PT ;  /* 0x000000ff4c00720c */ /* 0x000fe20003f05270 */
[----:B--2---:R-:W3:Y:S02]  /*6870*/  LDTM.16dp128bit.x8 R4, tmem[UR4] ;  /* 0x00000004000479ee */ /* 0x004ee40008180000 */
[----:B------:R-:W-:Y:S02]  /*6880*/  IMAD.IADD R82, R74, 0x1, R81 ;  /* 0x000000014a527824 */ /* 0x000fe400078e0251 */
[C---:B---3--:R-:W-:Y:S01]  /*6890*/  FMUL R0, R24.reuse, R4 ;  /* 0x0000000418007220 */ /* 0x048fe20000400000 */
[C---:B------:R-:W-:Y:S01]  /*68a0*/  FMUL R2, R24.reuse, R5 ;  /* 0x0000000518027220 */ /* 0x040fe20000400000 */
[C---:B-1----:R-:W-:Y:S01]  /*68b0*/  FMUL R3, R24.reuse, R6 ;  /* 0x0000000618037220 */ /* 0x042fe20000400000 */
[----:B------:R-:W-:Y:S01]  /*68c0*/  FMUL R7, R24, R7 ;  /* 0x0000000718077220 */ /* 0x000fe20000400000 */
[C---:B------:R-:W-:Y:S01]  /*68d0*/  FFMA R28, R27.reuse, R20, R0 ;  /* 0x000000141b1c7223 */ /* 0x040fe20000000000 */
[----:B------:R-:W-:Y:S01]  /*68e0*/  LOP3.LUT R20, R58, 0xffffe000, RZ, 0xc0, !PT ;  /* 0xffffe0003a147812 */ /* 0x000fe200078ec0ff */
[C---:B------:R-:W-:Y:S01]  /*68f0*/  FFMA R29, R27.reuse, R21, R2 ;  /* 0x000000151b1d7223 */ /* 0x040fe20000000002 */
[----:B------:R-:W-:Y:S01]  /*6900*/  LOP3.LUT R21, R52, 0xffffe000, RZ, 0xc0, !PT ;  /* 0xffffe00034157812 */ /* 0x000fe200078ec0ff */
[C---:B------:R-:W-:Y:S01]  /*6910*/  FMUL R4, R24.reuse, R8 ;  /* 0x0000000818047220 */ /* 0x040fe20000400000 */
[----:B------:R-:W-:Y:S01]  /*6920*/  F2FP.TF32.F32.PACK_B R28, R28 ;  /* 0x0000001cff1c723e */ /* 0x000fe200024050ff */
[----:B------:R-:W-:Y:S01]  /*6930*/  FFMA R30, R27, R20, R3 ;  /* 0x000000141b1e7223 */ /* 0x000fe20000000003 */
[----:B------:R-:W-:Y:S01]  /*6940*/  LOP3.LUT R20, R55, 0xffffe000, RZ, 0xc0, !PT ;  /* 0xffffe00037147812 */ /* 0x000fe200078ec0ff */
[C---:B------:R-:W-:Y:S01]  /*6950*/  FMUL R5, R24.reuse, R9 ;  /* 0x0000000918057220 */ /* 0x040fe20000400000 */
[----:B------:R-:W-:Y:S01]  /*6960*/  F2FP.TF32.F32.PACK_B R29, R29 ;  /* 0x0000001dff1d723e */ /* 0x000fe200024050ff */
[C---:B------:R-:W-:Y:S01]  /*6970*/  FMUL R6, R24.reuse, R10 ;  /* 0x0000000a18067220 */ /* 0x040fe20000400000 */
[----:B------:R-:W-:Y:S01]  /*6980*/  F2FP.TF32.F32.PACK_B R30, R30 ;  /* 0x0000001eff1e723e */ /* 0x000fe200024050ff */
[----:B------:R-:W-:Y:S01]  /*6990*/  FFMA R31, R27, R26, R7 ;  /* 0x0000001a1b1f7223 */ /* 0x000fe20000000007 */
[----:B------:R-:W-:Y:S01]  /*69a0*/  LOP3.LUT R26, R49, 0xffffe000, RZ, 0xc0, !PT ;  /* 0xffffe000311a7812 */ /* 0x000fe200078ec0ff */
[----:B------:R-:W-:Y:S01]  /*69b0*/  FMUL R11, R24, R11 ;  /* 0x0000000b180b7220 */ /* 0x000fe20000400000 */
[C---:B------:R-:W-:Y:S01]  /*69c0*/  FFMA R4, R27.reuse, R21, R4 ;  /* 0x000000151b047223 */ /* 0x040fe20000000004 */
[----:B------:R-:W-:Y:S01]  /*69d0*/  LOP3.LUT R21, R48, 0xffffe000, RZ, 0xc0, !PT ;  /* 0xffffe00030157812 */ /* 0x000fe200078ec0ff */
[C---:B------:R-:W-:Y:S01]  /*69e0*/  FFMA R5, R27.reuse, R32, R5 ;  /* 0x000000201b057223 */ /* 0x040fe20000000005 */
[----:B------:R-:W-:Y:S01]  /*69f0*/  F2FP.TF32.F32.PACK_B R31, R31 ;  /* 0x0000001fff1f723e */ /* 0x000fe200024050ff */
        /* <DEDUP_REMOVED lines=8> */
[----:B------:R1:W-:Y:S01]  /*6a80*/  STSM.16.M88.4 [R79+0x400], R28 ;  /* 0x0004001c4f007844 */ /* 0x0003e20000000200 */
[----:B------:R-:W-:Y:S01]  /*6a90*/  F2FP.TF32.F32.PACK_B R6, R6 ;  /* 0x00000006ff06723e */ /* 0x000fe200024050ff */
[C---:B------:R-:W-:Y:S01]  /*6aa0*/  FMUL R10, R24.reuse, R14 ;  /* 0x0000000e180a7220 */ /* 0x040fe20000400000 */
[----:B------:R-:W-:Y:S01]  /*6ab0*/  F2FP.TF32.F32.PACK_B R7, R7 ;  /* 0x00000007ff07723e */ /* 0x000fe200024050ff */
[----:B------:R-:W-:Y:S01]  /*6ac0*/  FMUL R15, R24, R15 ;  /* 0x0000000f180f7220 */ /* 0x000fe20000400000 */
[C---:B------:R-:W-:Y:S01]  /*6ad0*/  FFMA R8, R27.reuse, R21, R8 ;  /* 0x000000151b087223 */ /* 0x040fe20000000008 */
[C---:B------:R-:W-:Y:S01]  /*6ae0*/  FFMA R9, R27.reuse, R26, R9 ;  /* 0x0000001a1b097223 */ /* 0x040fe20000000009 */
[C---:B------:R-:W-:Y:S01]  /*6af0*/  FFMA R10, R27.reuse, R33, R10 ;  /* 0x000000211b0a7223 */ /* 0x040fe2000000000a */
[----:B------:R1:W-:Y:S01]  /*6b00*/  STSM.16.M88.4 [R78+0x400], R4 ;  /* 0x000400044e007844 */ /* 0x0003e20000000200 */
[----:B------:R-:W-:Y:S01]  /*6b10*/  LOP3.LUT R21, R44, 0xffffe000, RZ, 0xc0, !PT ;  /* 0xffffe0002c157812 */ /* 0x000fe200078ec0ff */
[----:B------:R-:W-:Y:S01]  /*6b20*/  FFMA R11, R27, R20, R15 ;  /* 0x000000141b0b7223 */ /* 0x000fe2000000000f */
[----:B------:R-:W-:Y:S01]  /*6b30*/  LOP3.LUT R20, R45, 0xffffe000, RZ, 0xc0, !PT ;  /* 0xffffe0002d147812 */ /* 0x000fe200078ec0ff */
[C---:B------:R-:W-:Y:S01]  /*6b40*/  FMUL R12, R24.reuse, R16 ;  /* 0x00000010180c7220 */ /* 0x040fe20000400000 */
[----:B------:R-:W-:Y:S01]  /*6b50*/  FMUL R13, R24, R17 ;  /* 0x00000011180d7220 */ /* 0x000fe20000400000 */
[----:B------:R-:W-:Y:S01]  /*6b60*/  LOP3.LUT R33, R46, 0xffffe000, RZ, 0xc0, !PT ;  /* 0xffffe0002e217812 */ /* 0x000fe200078ec0ff */
[C---:B------:R-:W-:Y:S01]  /*6b70*/  FMUL R14, R24.reuse, R18 ;  /* 0x00000012180e7220 */ /* 0x040fe20000400000 */
[----:B------:R-:W-:Y:S01]  /*6b80*/  LOP3.LUT R26, R47, 0xffffe000, RZ, 0xc0, !PT ;  /* 0xffffe0002f1a7812 */ /* 0x000fe200078ec0ff */
[----:B------:R-:W-:Y:S01]  /*6b90*/  FMUL R19, R24, R19 ;  /* 0x0000001318137220 */ /* 0x000fe20000400000 */
[C---:B------:R-:W-:Y:S01]  /*6ba0*/  FFMA R12, R27.reuse, R21, R12 ;  /* 0x000000151b0c7223 */ /* 0x040fe2000000000c */
[C---:B------:R-:W-:Y:S01]  /*6bb0*/  FFMA R13, R27.reuse, R20, R13 ;  /* 0x000000141b0d7223 */ /* 0x040fe2000000000d */
[C---:B------:R-:W-:Y:S01]  /*6bc0*/  FFMA R14, R27.reuse, R33, R14 ;  /* 0x000000211b0e7223 */ /* 0x040fe2000000000e */
[----:B------:R-:W-:Y:S01]  /*6bd0*/  FFMA R15, R27, R26, R19 ;  /* 0x0000001a1b0f7223 */ /* 0x000fe20000000013 */
[----:B------:R-:W-:Y:S02]  /*6be0*/  F2FP.TF32.F32.PACK_B R8, R8 ;  /* 0x00000008ff08723e */ /* 0x000fe400024050ff */
[----:B------:R-:W-:Y:S02]  /*6bf0*/  F2FP.TF32.F32.PACK_B R9, R9 ;  /* 0x00000009ff09723e */ /* 0x000fe400024050ff */
[----:B------:R-:W-:Y:S02]  /*6c00*/  F2FP.TF32.F32.PACK_B R10, R10 ;  /* 0x0000000aff0a723e */ /* 0x000fe400024050ff */
[----:B------:R-:W-:Y:S02]  /*6c10*/  F2FP.TF32.F32.PACK_B R11, R11 ;  /* 0x0000000bff0b723e */ /* 0x000fe400024050ff */
[----:B------:R-:W-:Y:S02]  /*6c20*/  F2FP.TF32.F32.PACK_B R12, R12 ;  /* 0x0000000cff0c723e */ /* 0x000fe400024050ff */
[----:B------:R-:W-:Y:S01]  /*6c30*/  F2FP.TF32.F32.PACK_B R13, R13 ;  /* 0x0000000dff0d723e */ /* 0x000fe200024050ff */
[----:B------:R1:W-:Y:S01]  /*6c40*/  STSM.16.M88.4 [R81], R8 ;  /* 0x0000000851007844 */ /* 0x0003e20000000200 */
[----:B------:R-:W-:Y:S02]  /*6c50*/  F2FP.TF32.F32.PACK_B R14, R14 ;  /* 0x0000000eff0e723e */ /* 0x000fe400024050ff */
[----:B------:R-:W-:Y:S05]  /*6c60*/  F2FP.TF32.F32.PACK_B R15, R15 ;  /* 0x0000000fff0f723e */ /* 0x000fea00024050ff */
[----:B------:R1:W-:Y:S01]  /*6c70*/  STSM.16.M88.4 [R82], R12 ;  /* 0x0000000c52007844 */ /* 0x0003e20000000200 */
[----:B------:R-:W-:Y:S01]  /*6c80*/  @!PT LDS RZ, [RZ] ;  /* 0x00000000fffff984 */ /* 0x000fe20000000800 */
[----:B------:R-:W-:Y:S01]  /*6c90*/  @!PT LDS RZ, [RZ] ;  /* 0x00000000fffff984 */ /* 0x000fe20000000800 */
[----:B------:R-:W-:Y:S01]  /*6ca0*/  @!PT LDS RZ, [RZ] ;  /* 0x00000000fffff984 */ /* 0x000fe20000000800 */
[----:B------:R-:W-:Y:S01]  /*6cb0*/  @!PT LDS RZ, [RZ] ;  /* 0x00000000fffff984 */ /* 0x000fe20000000800 */
[----:B------:R2:W-:Y:S07]  /*6cc0*/  MEMBAR.ALL.CTA ;  /* 0x0000000000007992 */ /* 0x0005ee0000008000 */
[----:B--2---:R-:W2:Y:S02]  /*6cd0*/  FENCE.VIEW.ASYNC.S ;  /* 0x00000000000073c6 */ /* 0x004ea40000000000 */
[----:B--2---:R-:W-:Y:S06]  /*6ce0*/  BAR.SYNC.DEFER_BLOCKING 0x1, 0x80 ;  /* 0x0042000000007b1d */ /* 0x004fec0000010000 */
[----:B------:R-:W-:Y:S05]  /*6cf0*/  @P0 BRA `(.L_x_111) ;  /* 0x0000000000280947 */ /* 0x000fea0003800000 */
[----:B------:R-:W2:Y:S01]  /*6d00*/  LDCU.64 UR6, c[0x0][0x348] ;  /* 0x00006900ff0677ac */ /* 0x000ea20008000a00 */
[----:B------:R-:W-:Y:S01]  /*6d10*/  UIADD3 UR4, UPT, UPT, UR44, 0x400, URZ ;  /* 0x000004002c047890 */ /* 0x000fe2000fffe0ff */
[----:B------:R-:W-:Y:S05]  /*6d20*/  UMOV UR51, UR36 ;  /* 0x0000002400337c82 */ /* 0x000fea0008000000 */
[----:B------:R-:W-:Y:S04]  /*6d30*/  MOV R68, UR4 ;  /* 0x0000000400447c02 */ /* 0x000fe80008000f00 */
[----:B------:R-:W-:Y:S01]  /*6d40*/  R2UR UR48, R68 ;  /* 0x00000000443072ca */ /* 0x000fe200000e0000 */
[----:B--2---:R-:W-:Y:S04]  /*6d50*/  UIADD3 UR4, UP0, UPT, UR6, 0x680, URZ ;  /* 0x0000068006047890 */ /* 0x004fe8000ff1e0ff */
[----:B------:R-:W-:Y:S09]  /*6d60*/  UIADD3.X UR5, UPT, UPT, URZ, UR7, URZ, UP0, !UPT ;  /* 0x00000007ff057290 */ /* 0x000ff200087fe4ff */
[----:B------:R2:W-:Y:S01]  /*6d70*/  UTMASTG.3D [UR48], [UR4] ;  /* 0x00000030040073b5 */ /* 0x0005e20008010000 */
[----:B------:R0:W-:Y:S01]  /*6d80*/  UTMACMDFLUSH ;  /* 0x00000000000079b7 */ /* 0x0001e20000000000 */
[----:B--2---:R-:W-:Y:S04]  /*6d90*/  DEPBAR.LE SB0, 0x1 ;  /* 0x000080400000791a */ /* 0x004fe80000000000 */
.L_x_111:
[----:B------:R-:W-:Y:S05]  /*6da0*/  BSYNC.RECONVERGENT B0 ;  /* 0x0000000000007941 */ /* 0x000fea0003800200 */
.L_x_110:
[----:B------:R-:W-:Y:S01]  /*6db0*/  BAR.SYNC.DEFER_BLOCKING 0x1, 0x80 ;  /* 0x0042000000007b1d */ /* 0x000fe20000010000 */
[----:B------:R-:W-:Y:S01]  /*6dc0*/  ISETP.NE.AND P1, PT, R77, RZ, PT ;  /* 0x000000ff4d00720c */ /* 0x000fe20003f25270 */
[----:B------:R-:W-:Y:S01]  /*6dd0*/  UISETP.NE.AND UP0, UPT, UR47, URZ, UPT ;  /* 0x000000ff2f00728c */ /* 0x000fe2000bf05270 */
[----:B------:R-:W-:Y:S11]  /*6de0*/  LEA R3, R83, UR44, 0x3 ;  /* 0x0000002c53037c11 */ /* 0x000ff6000f8e18ff */
[----:B-1----:R-:W-:Y:S01]  /*6df0*/  @P1 SHF.L.U32 R4, R73, 0x1f, RZ ;  /* 0x0000001f49041819 */ /* 0x002fe200000006ff */
[----:B------:R-:W-:Y:S06]  /*6e00*/  BRA.U !UP0, `(.L_x_112) ;  /* 0x0000000108247547 */ /* 0x000fec000b800000 */
[----:B------:R-:W1:Y:S01]  /*6e10*/  S2R R0, SR_CgaCtaId ;  /* 0x0000000000007919 */ /* 0x000e620000008800 */
[----:B------:R-:W-:Y:S01]  /*6e20*/  IMAD.U32 R2, RZ, RZ, UR46 ;  /* 0x0000002eff027e24 */ /* 0x000fe2000f8e00ff */
[----:B------:R-:W-:Y:S04]  /*6e30*/  UIADD3 UR4, UPT, UPT, UR46, 0x1, URZ ;  /* 0x000000012e047890 */ /* 0x000fe8000fffe0ff */
[----:B------:R-:W-:Y:S01]  /*6e40*/  @P1 LEA R2, R2, UR44, 0x3 ;  /* 0x0000002c02021c11 */ /* 0x000fe2000f8e18ff */
[----:B------:R-:W-:Y:S04]  /*6e50*/  UISETP.NE.AND UP0, UPT, UR4, 0x4, UPT ;  /* 0x000000040400788c */ /* 0x000fe8000bf05270 */
[----:B------:R-:W-:Y:S01]  /*6e60*/  @P1 VIADD R5, R2, 0xa0 ;  /* 0x000000a002051836 */ /* 0x000fe20000000000 */
[----:B------:R-:W-:Y:S04]  /*6e70*/  USEL UR46, UR4, URZ, UP0 ;  /* 0x000000ff042e7287 */ /* 0x000fe80008000000 */
[----:B-1----:R-:W-:Y:S04]  /*6e80*/  @P1 PRMT R0, R0, 0x654, R5 ;  /* 0x0000065400001816 */ /* 0x002fe80000000005 */
[----:B------:R1:W-:Y:S04]  /*6e90*/  @P1 SYNCS.ARRIVE.TRANS64.RED.A1T0 RZ, [R0+URZ], RZ ;  /* 0x000000ff00ff19a7 */ /* 0x0003e800081004ff */
.L_x_112:
[----:B------:R-:W2:Y:S01]  /*6ea0*/  @P1 SYNCS.PHASECHK.TRANS64.TRYWAIT P0, [R3+URZ+0x80], R4 ;  /* 0x00008004030015a7 */ /* 0x000ea200080011ff */
[----:B------:R-:W-:Y:S01]  /*6eb0*/  BSSY B1, `(.L_x_113) ;  /* 0x0000017000017945 */ /* 0x000fe20003800000 */
[----:B--2---:R-:W-:Y:S03]  /*6ec0*/  @P1 SEL R85, RZ, 0x1, !P0 ;  /* 0x00000001ff551807 */ /* 0x004fe60004000000 */
[----:B------:R-:W-:Y:S05]  /*6ed0*/  @!P1 BRA `(.L_x_114) ;  /* 0x0000000000509947 */ /* 0x000fea0003800000 */
[----:B------:R-:W-:Y:S01]  /*6ee0*/  ISETP.NE.AND P1, PT, R86, RZ, PT ;  /* 0x000000ff5600720c */ /* 0x000fe20003f25270 */
[----:B------:R-:W-:Y:S01]  /*6ef0*/  BSSY B0, `(.L_x_115) ;  /* 0x000000a000007945 */ /* 0x000fe20003800000 */
[----:B------:R-:W-:Y:S11]  /*6f00*/  ISETP.NE.AND P0, PT, R85, RZ, PT ;  /* 0x000000ff5500720c */ /* 0x000ff60003f05270 */
[----:B------:R-:W-:Y:S04]  /*6f10*/  @P1 IMAD R4, R83, 0x2000, R84 ;  /* 0x0000200053041824 */ /* 0x000fe800078e0254 */
[----:B------:R-:W-:Y:S04]  /*6f20*/  @P1 VIADD R7, R4, UR44 ;  /* 0x0000002c04071c36 */ /* 0x000fe80008000000 */
[----:B------:R-:W-:Y:S01]  /*6f30*/  @P1 IMAD.IADD R2, R74, 0x1, R7 ;  /* 0x000000014a021824 */ /* 0x000fe200078e0207 */
[----:B------:R-:W-:Y:S01]  /*6f40*/  @P1 IADD3 R5, PT, PT, R88, R7, RZ ;  /* 0x0000000758051210 */ /* 0x000fe20007ffe0ff */
[----:B------:R-:W-:Y:S06]  /*6f50*/  @P0 BRA `(.L_x_116) ;  /* 0x00000000000c0947 */ /* 0x000fec0003800000 */
[----:B-1----:R-:W-:Y:S04]  /*6f60*/  SHF.L.U32 R0, R73, 0x1f, RZ ;  /* 0x0000001f49007819 */ /* 0x002fe800000006ff */
[----:B------:R-:W1:Y:S02]  /*6f70*/  SYNCS.PHASECHK.TRANS64.TRYWAIT P0, [R3+URZ+0x80], R0 ;  /* 0x00008000030075a7 */ /* 0x000e6400080011ff */
[----:B-1----:R-:W-:Y:S05]  /*6f80*/  @!P0 BRA `(.L_x_117) ;  /* 0x0000002800ac8947 */ /* 0x002fea0003800000 */
.L_x_116:
[----:B------:R-:W-:Y:S05]  /*6f90*/  BSYNC B0 ;  /* 0x0000000000007941 */ /* 0x000fea0003800000 */
.L_x_115:
[----:B------:R-:W-:Y:S02]  /*6fa0*/  ISETP.NE.AND P0, PT, R86, RZ, PT ;  /* 0x000000ff5600720c */ /* 0x000fe40003f05270 */
[----:B------:R-:W-:Y:S11]  /*6fb0*/  IADD3 R83, PT, PT, R83, 0x1, RZ ;  /* 0x0000000153537810 */ /* 0x000ff60007ffe0ff */
[----:B-1----:R-:W-:Y:S01]  /*6fc0*/  @P0 IMAD.IADD R0, R74, 0x1, R5 ;  /* 0x000000014a000824 */ /* 0x002fe200078e0205 */
[----:B------:R-:W-:Y:S05]  /*6fd0*/  @P0 WARPSYNC.ALL ;  /* 0x0000000000000948 */ /* 0x000fea0003800000 */
[----:B------:R2:W3:Y:S04]  /*6fe0*/  @P0 LDSM.16.M88.4 R56, [R4+UR44+0x400] ;  /* 0x0004002c0438083b */ /* 0x0004e80008000200 */
[----:B------:R2:W4:Y:S04]  /*6ff0*/  @P0 LDSM.16.M88.4 R52, [R2+0x400] ;  /* 0x000400000234083b */ /* 0x0005280000000200 */
[----:B------:R2:W1:Y:S04]  /*7000*/  @P0 LDSM.16.M88.4 R48, [R5+0x400] ;  /* 0x000400000530083b */ /* 0x0004680000000200 */
[----:B------:R2:W1:Y:S02]  /*7010*/  @P0 LDSM.16.M88.4 R44, [R0+0x400] ;  /* 0x00040000002c083b */ /* 0x0004640000000200 */
.L_x_114:
[----:B------:R-:W-:Y:S05]  /*7020*/  BSYNC B1 ;  /* 0x0000000000017941 */ /* 0x000fea0003800000 */
.L_x_113:
[----:B------:R-:W-:Y:S05]  /*7030*/  VIADD R3, R25, 0x20 ;  /* 0x0000002019037836 */ /* 0x000fea0000000000 */
[----:B------:R-:W-:Y:S04]  /*7040*/  SHF.R.U32.HI R3, RZ, 0x15, R3 ;  /* 0x00000015ff037819 */ /* 0x000fe80000011603 */
[----:B------:R-:W-:Y:S11]  /*7050*/  LOP3.LUT P0, RZ, R3, 0x3, R64, 0x48, !PT ;  /* 0x0000000303ff7812 */ /* 0x000ff60007804840 */
[----:B------:R-:W-:Y:S02]  /*7060*/  @!UPT UIADD3 URZ, UPT, UPT, URZ, URZ, URZ ;  /* 0x000000fffffff290 */ /* 0x000fe4000fffe0ff */
[----:B------:R-:W-:Y:S05]  /*7070*/  @!P0 BRA `(.L_x_118) ;  /* 0x0000000000408947 */ /* 0x000fea0003800000 */
[----:B------:R-:W5:Y:S01]  /*7080*/  LDCU.64 UR8, c[0x4][0x70] ;  /* 0x01000e00ff0877ac */ /* 0x000f620008000a00 */
[----:B------:R-:W-:Y:S01]  /*7090*/  MOV R3, 0x0 ;  /* 0x0000000000037802 */ /* 0x000fe20000000f00 */
[----:B------:R-:W-:Y:S02]  /*70a0*/  HFMA2 R12, -RZ, RZ, 0, 5.9604644775390625e-08 ;  /* 0x00000001ff0c7431 */ /* 0x000fe400000001ff */
[----:B------:R-:W-:Y:S02]  /*70b0*/  IMAD.MOV.U32 R8, RZ, RZ, 0x192 ;  /* 0x00000192ff087424 */ /* 0x000fe400078e00ff */
[----:B------:R-:W-:Y:S01]  /*70c0*/  IMAD.MOV.U32 R13, RZ, RZ, RZ ;  /* 0x000000ffff0d7224 */ /* 0x000fe200078e00ff */
[----:B------:R-:W3:Y:S01]  /*70d0*/  LDCU.64 UR6, c[0x4][0x78] ;  /* 0x01000f00ff0677ac */ /* 0x000ee20008000a00 */
[----:B--2---:R-:W2:Y:S01]  /*70e0*/  LDC.64 R2, c[0x4][R3] ;  /* 0x0100000003027b82 */ /* 0x004ea20000000a00 */
[----:B------:R-:W4:Y:S01]  /*70f0*/  LDCU.64 UR4, c[0x4][0x10] ;  /* 0x01000200ff0477ac */ /* 0x000f220008000a00 */
[----:B-----5:R-:W-:Y:S01]  /*7100*/  MOV R5, UR9 ;  /* 0x0000000900057c02 */ /* 0x020fe20008000f00 */
[----:B------:R-:W-:Y:S01]  /*7110*/  IMAD.U32 R4, RZ, RZ, UR8 ;  /* 0x00000008ff047e24 */ /* 0x000fe2000f8e00ff */
[----:B---3--:R-:W-:Y:S01]  /*7120*/  MOV R7, UR7 ;  /* 0x0000000700077c02 */ /* 0x008fe20008000f00 */
[----:B------:R-:W-:Y:S01]  /*7130*/  IMAD.U32 R6, RZ, RZ, UR6 ;  /* 0x00000006ff067e24 */ /* 0x000fe2000f8e00ff */
[----:B----4-:R-:W-:Y:S01]  /*7140*/  MOV R11, UR5 ;  /* 0x00000005000b7c02 */ /* 0x010fe20008000f00 */
[----:B------:R-:W-:Y:S02]  /*7150*/  IMAD.U32 R10, RZ, RZ, UR4 ;  /* 0x00000004ff0a7e24 */ /* 0x000fe4000f8e00ff */
[----:B------:R-:W-:Y:S07]  /*7160*/  LEPC R20, `(.L_x_118) ;  /* 0x000000001014794e */ /* 0x000fee0000000000 */
[----:B-12---:R-:W-:Y:S05]  /*7170*/  CALL.ABS.NOINC R2 ;  /* 0x0000000002007343 */ /* 0x006fea0003c00000 */
.L_x_118:
[----:B---3--:R-:W-:Y:S01]  /*7180*/  LOP3.LUT R20, R56, 0xffffe000, RZ, 0xc0, !PT ;  /* 0xffffe00038147812 */ /* 0x008fe200078ec0ff */
[----:B------:R-:W-:Y:S05]  /*7190*/  WARPSYNC.ALL ;  /* 0x0000000000007948 */ /* 0x000fea0003800000 */
[----:B------:R-:W-:Y:S01]  /*71a0*/  R2UR UR4, R25 ;  /* 0x00000000190472ca */ /* 0x000fe200000e0000 */
[----:B------:R-:W3:Y:S01]  /*71b0*/  S2R R87, SR_CgaCtaId ;  /* 0x0000000000577919 */ /* 0x000ee20000008800 */
[----:B------:R-:W-:Y:S01]  /*71c0*/  LOP3.LUT R21, R57, 0xffffe000, RZ, 0xc0, !PT ;  /* 0xffffe00039157812 */ /* 0x000fe200078ec0ff */
[----:B------:R-:W-:Y:S01]  /*71d0*/  IMAD.U32 R40, RZ, RZ, UR46 ;  /* 0x0000002eff287e24 */ /* 0x000fe2000f8e00ff */
[----:B------:R-:W-:Y:S01]  /*71e0*/  LOP3.LUT R41, R58, 0xffffe000, RZ, 0xc0, !PT ;  /* 0xffffe0003a297812 */ /* 0x000fe200078ec0ff */
[----:B------:R-:W-:Y:S01]  /*71f0*/  BSSY.RECONVERGENT B0, `(.L_x_119) ;  /* 0x000005c000007945 */ /* 0x000fe20003800200 */
[----:B-1----:R-:W-:Y:S02]  /*7200*/  LOP3.LUT R26, R48, 0xffffe000, RZ, 0xc0, !PT ;  /* 0xffffe000301a7812 */ /* 0x002fe400078ec0ff */
[----:B------:R-:W-:Y:S02]  /*7210*/  ISETP.NE.AND P6, PT, R77, RZ, PT ;  /* 0x000000ff4d00720c */ /* 0x000fe40003fc5270 */
[----:B------:R-:W-:Y:S02]  /*7220*/  ISETP.NE.AND P0, PT, R76, RZ, PT ;  /* 0x000000ff4c00720c */ /* 0x000fe40003f05270 */
[----:B------:R-:W-:Y:S01]  /*7230*/  LEA R89, R83, UR44, 0x3 ;  /* 0x0000002c53597c11 */ /* 0x000fe2000f8e18ff */
[----:B--2---:R-:W1:Y:S08]  /*7240*/  LDTM.16dp128bit.x8 R4, tmem[UR4+0x20] ;  /* 0x00002004000479ee */ /* 0x004e700008180000 */
[----:B------:R-:W-:Y:S02]  /*7250*/  @P6 LEA R40, R40, UR44, 0x3 ;  /* 0x0000002c28286c11 */ /* 0x000fe4000f8e18ff */
[----:B------:R-:W-:Y:S03]  /*7260*/  @P6 SHF.L.U32 R90, R73, 0x1f, RZ ;  /* 0x0000001f495a6819 */ /* 0x000fe600000006ff */
[----:B------:R-:W-:Y:S05]  /*7270*/  @P6 VIADD R40, R40, 0xa0 ;  /* 0x000000a028286836 */ /* 0x000fea0000000000 */
[----:B---3--:R-:W-:Y:S01]  /*7280*/  @P6 PRMT R40, R87, 0x654, R40 ;  /* 0x0000065457286816 */ /* 0x008fe20000000028 */
[C---:B-1----:R-:W-:Y:S01]  /*7290*/  FMUL R0, R24.reuse, R4 ;  /* 0x0000000418007220 */ /* 0x042fe20000400000 */
[C---:B------:R-:W-:Y:S01]  /*72a0*/  FMUL R2, R24.reuse, R5 ;  /* 0x0000000518027220 */ /* 0x040fe20000400000 */
[C---:B------:R-:W-:Y:S01]  /*72b0*/  FMUL R3, R24.reuse, R10 ;  /* 0x0000000a18037220 */ /* 0x040fe20000400000 */
[----:B------:R-:W-:Y:S01]  /*72c0*/  FMUL R4, R24, R11 ;  /* 0x0000000b18047220 */ /* 0x000fe20000400000 */
[C---:B------:R-:W-:Y:S01]  /*72d0*/  FFMA R28, R27.reuse, R20, R0 ;  /* 0x000000141b1c7223 */ /* 0x040fe20000000000 */
[----:B----4-:R-:W-:Y:S01]  /*72e0*/  LOP3.LUT R20, R52, 0xffffe000, RZ, 0xc0, !PT ;  /* 0xffffe00034147812 */ /* 0x010fe200078ec0ff */
        /* <DEDUP_REMOVED lines=8> */
[----:B------:R-:W-:Y:S01]  /*7370*/  FFMA R31, R27, R21, R2 ;  /* 0x000000151b1f7223 */ /* 0x000fe20000000002 */
[----:B------:R-:W-:Y:S01]  /*7380*/  LOP3.LUT R21, R53, 0xffffe000, RZ, 0xc0, !PT ;  /* 0xffffe00035157812 */ /* 0x000fe200078ec0ff */
[C---:B------:R-:W-:Y:S01]  /*7390*/  FMUL R0, R24.reuse, R8 ;  /* 0x0000000818007220 */ /* 0x040fe20000400000 */
[----:B------:R-:W-:Y:S01]  /*73a0*/  F2FP.TF32.F32.PACK_B R30, R30 ;  /* 0x0000001eff1e723e */ /* 0x000fe200024050ff */
[----:B------:R-:W-:Y:S01]  /*73b0*/  FMUL R2, R24, R9 ;  /* 0x0000000918027220 */ /* 0x000fe20000400000 */
[----:B------:R-:W-:Y:S01]  /*73c0*/  F2FP.TF32.F32.PACK_B R31, R31 ;  /* 0x0000001fff1f723e */ /* 0x000fe200024050ff */
[C---:B------:R-:W-:Y:S01]  /*73d0*/  FFMA R32, R27.reuse, R20, R0 ;  /* 0x000000141b207223 */ /* 0x040fe20000000000 */
[----:B------:R-:W-:Y:S01]  /*73e0*/  LOP3.LUT R20, R54, 0xffffe000, RZ, 0xc0, !PT ;  /* 0xffffe00036147812 */ /* 0x000fe200078ec0ff */
[----:B------:R-:W-:Y:S01]  /*73f0*/  FFMA R33, R27, R21, R2 ;  /* 0x000000151b217223 */ /* 0x000fe20000000002 */
[----:B------:R-:W-:Y:S01]  /*7400*/  LOP3.LUT R21, R49, 0xffffe000, RZ, 0xc0, !PT ;  /* 0xffffe00031157812 */ /* 0x000fe200078ec0ff */
[----:B------:R1:W-:Y:S01]  /*7410*/  STSM.16.M88.4 [R79+0x2400], R28 ;  /* 0x0024001c4f007844 */ /* 0x0003e20000000200 */
[----:B------:R-:W-:Y:S01]  /*7420*/  F2FP.TF32.F32.PACK_B R32, R32 ;  /* 0x00000020ff20723e */ /* 0x000fe200024050ff */
[C---:B------:R-:W-:Y:S01]  /*7430*/  FFMA R34, R27.reuse, R20, R3 ;  /* 0x000000141b227223 */ /* 0x040fe20000000003 */
[----:B------:R-:W-:Y:S01]  /*7440*/  LOP3.LUT R20, R50, 0xffffe000, RZ, 0xc0, !PT ;  /* 0xffffe00032147812 */ /* 0x000fe200078ec0ff */
[C---:B------:R-:W-:Y:S01]  /*7450*/  FMUL R5, R24.reuse, R12 ;  /* 0x0000000c18057220 */ /* 0x040fe20000400000 */
[----:B------:R-:W-:Y:S01]  /*7460*/  F2FP.TF32.F32.PACK_B R33, R33 ;  /* 0x00000021ff21723e */ /* 0x000fe200024050ff */
[C---:B------:R-:W-:Y:S01]  /*7470*/  FMUL R6, R24.reuse, R13 ;  /* 0x0000000d18067220 */ /* 0x040fe20000400000 */
[----:B------:R-:W-:Y:S01]  /*7480*/  F2FP.TF32.F32.PACK_B R34, R34 ;  /* 0x00000022ff22723e */ /* 0x000fe200024050ff */
[----:B------:R-:W-:Y:S01]  /*7490*/  FMUL R7, R24, R14 ;  /* 0x0000000e18077220 */ /* 0x000fe20000400000 */
[----:B------:R-:W-:Y:S01]  /*74a0*/  FFMA R35, R27, R41, R4 ;  /* 0x000000291b237223 */ /* 0x000fe20000000004 */
[----:B------:R-:W-:Y:S01]  /*74b0*/  LOP3.LUT R41, R51, 0xffffe000, RZ, 0xc0, !PT ;  /* 0xffffe00033297812 */ /* 0x000fe200078ec0ff */
[C---:B------:R-:W-:Y:S01]  /*74c0*/  FFMA R36, R27.reuse, R26, R5 ;  /* 0x0000001a1b247223 */ /* 0x040fe20000000005 */
[----:B------:R-:W-:Y:S01]  /*74d0*/  LOP3.LUT R26, R46, 0xffffe000, RZ, 0xc0, !PT ;  /* 0xffffe0002e1a7812 */ /* 0x000fe200078ec0ff */
[C---:B------:R-:W-:Y:S01]  /*74e0*/  FFMA R37, R27.reuse, R21, R6 ;  /* 0x000000151b257223 */ /* 0x040fe20000000006 */
[----:B------:R-:W-:Y:S01]  /*74f0*/  FMUL R8, R24, R15 ;  /* 0x0000000f18087220 */ /* 0x000fe20000400000 */
[----:B------:R-:W-:Y:S01]  /*7500*/  FFMA R38, R27, R20, R7 ;  /* 0x000000141b267223 */ /* 0x000fe20000000007 */
[----:B------:R-:W-:Y:S01]  /*7510*/  LOP3.LUT R20, R44, 0xffffe000, RZ, 0xc0, !PT ;  /* 0xffffe0002c147812 */ /* 0x000fe200078ec0ff */
[C---:B------:R-:W-:Y:S01]  /*7520*/  FMUL R9, R24.reuse, R16 ;  /* 0x0000001018097220 */ /* 0x040fe20000400000 */
[----:B------:R-:W-:Y:S01]  /*7530*/  LOP3.LUT R21, R45, 0xffffe000, RZ, 0xc0, !PT ;  /* 0xffffe0002d157812 */ /* 0x000fe200078ec0ff */
[----:B------:R-:W-:Y:S01]  /*7540*/  FFMA R39, R27, R41, R8 ;  /* 0x000000291b277223 */ /* 0x000fe20000000008 */
[C---:B------:R-:W-:Y:S01]  /*7550*/  FMUL R10, R24.reuse, R17 ;  /* 0x00000011180a7220 */ /* 0x040fe20000400000 */
[C---:B------:R-:W-:Y:S01]  /*7560*/  FMUL R11, R24.reuse, R18 ;  /* 0x00000012180b7220 */ /* 0x040fe20000400000 */
[----:B------:R-:W-:Y:S01]  /*7570*/  LOP3.LUT R41, R47, 0xffffe000, RZ, 0xc0, !PT ;  /* 0xffffe0002f297812 */ /* 0x000fe200078ec0ff */
[----:B------:R-:W-:Y:S01]  /*7580*/  FMUL R12, R24, R19 ;  /* 0x00000013180c7220 */ /* 0x000fe20000400000 */
[----:B------:R-:W-:Y:S02]  /*7590*/  F2FP.TF32.F32.PACK_B R35, R35 ;  /* 0x00000023ff23723e */ /* 0x000fe400024050ff */
[----:B------:R-:W-:Y:S02]  /*75a0*/  F2FP.TF32.F32.PACK_B R36, R36 ;  /* 0x00000024ff24723e */ /* 0x000fe400024050ff */
[----:B------:R-:W-:Y:S01]  /*75b0*/  F2FP.TF32.F32.PACK_B R37, R37 ;  /* 0x00000025ff25723e */ /* 0x000fe200024050ff */
[----:B------:R2:W-:Y:S01]  /*75c0*/  STSM.16.M88.4 [R78+0x2400], R32 ;  /* 0x002400204e007844 */ /* 0x0005e20000000200 */
[----:B------:R-:W-:Y:S01]  /*75d0*/  F2FP.TF32.F32.PACK_B R38, R38 ;  /* 0x00000026ff26723e */ /* 0x000fe200024050ff */
[C---:B-1----:R-:W-:Y:S01]  /*75e0*/  FFMA R28, R27.reuse, R20, R9 ;  /* 0x000000141b1c7223 */ /* 0x042fe20000000009 */
[C---:B------:R-:W-:Y:S01]  /*75f0*/  FFMA R29, R27.reuse, R21, R10 ;  /* 0x000000151b1d7223 */ /* 0x040fe2000000000a */
[C---:B------:R-:W-:Y:S01]  /*7600*/  FFMA R30, R27.reuse, R26, R11 ;  /* 0x0000001a1b1e7223 */ /* 0x040fe2000000000b */
[----:B------:R-:W-:Y:S01]  /*7610*/  FFMA R31, R27, R41, R12 ;  /* 0x000000291b1f7223 */ /* 0x000fe2000000000c */
[----:B------:R-:W-:Y:S02]  /*7620*/  F2FP.TF32.F32.PACK_B R39, R39 ;  /* 0x00000027ff27723e */ /* 0x000fe400024050ff */
[----:B------:R-:W-:Y:S02]  /*7630*/  F2FP.TF32.F32.PACK_B R28, R28 ;  /* 0x0000001cff1c723e */ /* 0x000fe400024050ff */
[----:B------:R-:W-:Y:S01]  /*7640*/  F2FP.TF32.F32.PACK_B R29, R29 ;  /* 0x0000001dff1d723e */ /* 0x000fe200024050ff */
[----:B------:R2:W-:Y:S01]  /*7650*/  STSM.16.M88.4 [R81+0x2000], R36 ;  /* 0x0020002451007844 */ /* 0x0005e20000000200 */
[----:B------:R-:W-:Y:S02]  /*7660*/  F2FP.TF32.F32.PACK_B R30, R30 ;  /* 0x0000001eff1e723e */ /* 0x000fe400024050ff */
[----:B------:R-:W-:Y:S05]  /*7670*/  F2FP.TF32.F32.PACK_B R31, R31 ;  /* 0x0000001fff1f723e */ /* 0x000fea00024050ff */
[----:B------:R2:W-:Y:S01]  /*7680*/  STSM.16.M88.4 [R82+0x2000], R28 ;  /* 0x0020001c52007844 */ /* 0x0005e20000000200 */
[----:B------:R-:W-:Y:S01]  /*7690*/  @!PT LDS RZ, [RZ] ;  /* 0x00000000fffff984 */ /* 0x000fe20000000800 */
[----:B------:R-:W-:Y:S01]  /*76a0*/  @!PT LDS RZ, [RZ] ;  /* 0x00000000fffff984 */ /* 0x000fe20000000800 */
[----:B------:R-:W-:Y:S01]  /*76b0*/  @!PT LDS RZ, [RZ] ;  /* 0x00000000fffff984 */ /* 0x000fe20000000800 */
[----:B------:R-:W-:Y:S01]  /*76c0*/  @!PT LDS RZ, [RZ] ;  /* 0x00000000fffff984 */ /* 0x000fe20000000800 */
[----:B------:R1:W-:Y:S07]  /*76d0*/  MEMBAR.ALL.CTA ;  /* 0x0000000000007992 */ /* 0x0003ee0000008000 */
[----:B-1----:R-:W1:Y:S02]  /*76e0*/  FENCE.VIEW.ASYNC.S ;  /* 0x00000000000073c6 */ /* 0x002e640000000000 */
[----:B-1----:R-:W-:Y:S06]  /*76f0*/  BAR.SYNC.DEFER_BLOCKING 0x1, 0x80 ;  /* 0x0042000000007b1d */ /* 0x002fec0000010000 */
[----:B------:R-:W-:Y:S05]  /*7700*/  @P0 BRA `(.L_x_120) ;  /* 0x0000000000280947 */ /* 0x000fea0003800000 */
[----:B------:R-:W1:Y:S01]  /*7710*/  LDCU.64 UR6, c[0x0][0x348] ;  /* 0x00006900ff0677ac */ /* 0x000e620008000a00 */
[----:B------:R-:W-:Y:S02]  /*7720*/  UIADD3 UR9, UPT, UPT, UR49, 0x20, URZ ;  /* 0x0000002031097890 */ /* 0x000fe4000fffe0ff */
[----:B------:R-:W-:Y:S01]  /*7730*/  UIADD3 UR8, UPT, UPT, UR44, 0x2400, URZ ;  /* 0x000024002c087890 */ /* 0x000fe2000fffe0ff */
[----:B------:R-:W-:Y:S01]  /*7740*/  UMOV UR10, UR50 ;  /* 0x00000032000a7c82 */ /* 0x000fe20008000000 */
[----:B------:R-:W-:Y:S01]  /*7750*/  UMOV UR11, UR36 ;  /* 0x00000024000b7c82 */ /* 0x000fe20008000000 */
[----:B-1----:R-:W-:Y:S04]  /*7760*/  UIADD3 UR4, UP0, UPT, UR6, 0x680, URZ ;  /* 0x0000068006047890 */ /* 0x002fe8000ff1e0ff */
[----:B------:R-:W-:Y:S09]  /*7770*/  UIADD3.X UR5, UPT, UPT, URZ, UR7, URZ, UP0, !UPT ;  /* 0x00000007ff057290 */ /* 0x000ff200087fe4ff */
[----:B------:R1:W-:Y:S01]  /*7780*/  UTMASTG.3D [UR8], [UR4] ;  /* 0x00000008040073b5 */ /* 0x0003e20008010000 */
[----:B------:R0:W-:Y:S01]  /*7790*/  UTMACMDFLUSH ;  /* 0x00000000000079b7 */ /* 0x0001e20000000000 */
[----:B-1----:R-:W-:Y:S04]  /*77a0*/  DEPBAR.LE SB0, 0x1 ;  /* 0x000080400000791a */ /* 0x002fe80000000000 */
.L_x_120:
[----:B------:R-:W-:Y:S05]  /*77b0*/  BSYNC.RECONVERGENT B0 ;  /* 0x0000000000007941 */ /* 0x000fea0003800200 */
.L_x_119:
[----:B------:R-:W-:Y:S01]  /*77c0*/  BAR.SYNC.DEFER_BLOCKING 0x1, 0x80 ;  /* 0x0042000000007b1d */ /* 0x000fe20000010000 */
[----:B------:R-:W-:Y:S04]  /*77d0*/  UIADD3 UR4, UPT, UPT, UR46, 0x1, URZ ;  /* 0x000000012e047890 */ /* 0x000fe8000fffe0ff */
[----:B------:R-:W-:Y:S04]  /*77e0*/  UISETP.NE.AND UP0, UPT, UR4, 0x4, UPT ;  /* 0x000000040400788c */ /* 0x000fe8000bf05270 */
[----:B------:R-:W-:Y:S01]  /*77f0*/  USEL UR45, UR4, URZ, UP0 ;  /* 0x000000ff042d7287 */ /* 0x000fe20008000000 */
[----:B------:R1:W-:Y:S01]  /*7800*/  @P6 SYNCS.ARRIVE.TRANS64.RED.A1T0 RZ, [R40+URZ], RZ ;  /* 0x000000ff28ff69a7 */ /* 0x0003e200081004ff */
[----:B------:R-:W-:Y:S01]  /*7810*/  BSSY B1, `(.L_x_121) ;  /* 0x0000018000017945 */ /* 0x000fe20003800000 */
[----:B------:R-:W3:Y:S02]  /*7820*/  @P6 SYNCS.PHASECHK.TRANS64.TRYWAIT P0, [R89+URZ+0x80], R90 ;  /* 0x0000805a590065a7 */ /* 0x000ee400080011ff */
[----:B---3--:R-:W-:Y:S01]  /*7830*/  @P6 SEL R85, RZ, 0x1, !P0 ;  /* 0x00000001ff556807 */ /* 0x008fe20004000000 */
[----:B-1----:R-:W-:Y:S06]  /*7840*/  @!P6 BRA `(.L_x_122) ;  /* 0x000000000050e947 */ /* 0x002fec0003800000 */
        /* <DEDUP_REMOVED lines=8> */
[----:B------:R-:W-:Y:S04]  /*78d0*/  SHF.L.U32 R4, R73, 0x1f, RZ ;  /* 0x0000001f49047819 */ /* 0x000fe800000006ff */
[----:B------:R-:W1:Y:S02]  /*78e0*/  SYNCS.PHASECHK.TRANS64.TRYWAIT P0, [R89+URZ+0x80], R4 ;  /* 0x00008004590075a7 */ /* 0x000e6400080011ff */
[----:B-1----:R-:W-:Y:S05]  /*78f0*/  @!P0 BRA `(.L_x_125) ;  /* 0x0000002000648947 */ /* 0x002fea0003800000 */
.L_x_124:
[----:B------:R-:W-:Y:S05]  /*7900*/  BSYNC B0 ;  /* 0x0000000000007941 */ /* 0x000fea0003800000 */
.L_x_123:
        /* <DEDUP_REMOVED lines=8> */
.L_x_122:
[----:B------:R-:W-:Y:S05]  /*7990*/  BSYNC B1 ;  /* 0x0000000000017941 */ /* 0x000fea0003800000 */
.L_x_121:
[----:B-1----:R-:W-:Y:S05]  /*79a0*/  VIADD R3, R25, 0x40 ;  /* 0x0000004019037836 */ /* 0x002fea0000000000 */
[----:B------:R-:W-:Y:S04]  /*79b0*/  SHF.R.U32.HI R3, RZ, 0x15, R3 ;  /* 0x00000015ff037819 */ /* 0x000fe80000011603 */
[----:B------:R-:W-:Y:S11]  /*79c0*/  LOP3.LUT P0, RZ, R3, 0x3, R64, 0x48, !PT ;  /* 0x0000000303ff7812 */ /* 0x000ff60007804840 */
[----:B------:R-:W-:Y:S02]  /*79d0*/  @!UPT UIADD3 URZ, UPT, UPT, URZ, URZ, URZ ;  /* 0x000000fffffff290 */ /* 0x000fe4000fffe0ff */
[----:B------:R-:W-:Y:S05]  /*79e0*/  @!P0 BRA `(.L_x_126) ;  /* 0x0000000000408947 */ /* 0x000fea0003800000 */
[----:B------:R-:W1:Y:S01]  /*79f0*/  LDCU.64 UR8, c[0x4][0x70] ;  /* 0x01000e00ff0877ac */ /* 0x000e620008000a00 */
[----:B------:R-:W-:Y:S01]  /*7a00*/  MOV R3, 0x0 ;  /* 0x0000000000037802 */ /* 0x000fe20000000f00 */
[----:B------:R-:W-:Y:S02]  /*7a10*/  HFMA2 R12, -RZ, RZ, 0, 5.9604644775390625e-08 ;  /* 0x00000001ff0c7431 */ /* 0x000fe400000001ff */
[----:B------:R-:W-:Y:S02]  /*7a20*/  IMAD.MOV.U32 R8, RZ, RZ, 0x192 ;  /* 0x00000192ff087424 */ /* 0x000fe400078e00ff */
[----:B------:R-:W-:Y:S01]  /*7a30*/  IMAD.MOV.U32 R13, RZ, RZ, RZ ;  /* 0x000000ffff0d7224 */ /* 0x000fe200078e00ff */
[----:B------:R-:W5:Y:S01]  /*7a40*/  LDCU.64 UR6, c[0x4][0x78] ;  /* 0x01000f00ff0677ac */ /* 0x000f620008000a00 */
[----:B------:R-:W2:Y:S01]  /*7a50*/  LDC.64 R2, c[0x4][R3] ;  /* 0x0100000003027b82 */ /* 0x000ea20000000a00 */
[----:B------:R-:W3:Y:S01]  /*7a60*/  LDCU.64 UR4, c[0x4][0x10] ;  /* 0x01000200ff0477ac */ /* 0x000ee20008000a00 */
[----:B-1----:R-:W-:Y:S01]  /*7a70*/  MOV R5, UR9 ;  /* 0x0000000900057c02 */ /* 0x002fe20008000f00 */
[----:B------:R-:W-:Y:S01]  /*7a80*/  IMAD.U32 R4, RZ, RZ, UR8 ;  /* 0x00000008ff047e24 */ /* 0x000fe2000f8e00ff */
[----:B-----5:R-:W-:Y:S01]  /*7a90*/  MOV R7, UR7 ;  /* 0x0000000700077c02 */ /* 0x020fe20008000f00 */
[----:B------:R-:W-:Y:S01]  /*7aa0*/  IMAD.U32 R6, RZ, RZ, UR6 ;  /* 0x00000006ff067e24 */ /* 0x000fe2000f8e00ff */
[----:B---3--:R-:W-:Y:S01]  /*7ab0*/  MOV R11, UR5 ;  /* 0x00000005000b7c02 */ /* 0x008fe20008000f00 */
[----:B------:R-:W-:Y:S02]  /*7ac0*/  IMAD.U32 R10, RZ, RZ, UR4 ;  /* 0x00000004ff0a7e24 */ /* 0x000fe4000f8e00ff */
[----:B------:R-:W-:Y:S07]  /*7ad0*/  LEPC R20, `(.L_x_126) ;  /* 0x000000001014794e */ /* 0x000fee0000000000 */
[----:B--2-4-:R-:W-:Y:S05]  /*7ae0*/  CALL.ABS.NOINC R2 ;  /* 0x0000000002007343 */ /* 0x014fea0003c00000 */
.L_x_126:
[----:B---3--:R-:W-:Y:S01]  /*7af0*/  LOP3.LUT R20, R56, 0xffffe000, RZ, 0xc0, !PT ;  /* 0xffffe00038147812 */ /* 0x008fe200078ec0ff */
[----:B------:R-:W-:Y:S05]  /*7b00*/  WARPSYNC.ALL ;  /* 0x0000000000007948 */ /* 0x000fea0003800000 */
[----:B------:R-:W-:Y:S01]  /*7b10*/  R2UR UR4, R25 ;  /* 0x00000000190472ca */ /* 0x000fe200000e0000 */
[----:B------:R-:W-:Y:S01]  /*7b20*/  IMAD.U32 R89, RZ, RZ, UR45 ;  /* 0x0000002dff597e24 */ /* 0x000fe2000f8e00ff */
[----:B------:R-:W-:Y:S01]  /*7b30*/  LOP3.LUT R21, R57, 0xffffe000, RZ, 0xc0, !PT ;  /* 0xffffe00039157812 */ /* 0x000fe200078ec0ff */
[----:B------:R-:W-:Y:S01]  /*7b40*/  BSSY.RECONVERGENT B0, `(.L_x_127) ;  /* 0x000005d000007945 */ /* 0x000fe20003800200 */
[----:B------:R-:W-:Y:S02]  /*7b50*/  LOP3.LUT R41, R58, 0xffffe000, RZ, 0xc0, !PT ;  /* 0xffffe0003a297812 */ /* 0x000fe400078ec0ff */
[----:B----4-:R-:W-:Y:S02]  /*7b60*/  LOP3.LUT R26, R54, 0xffffe000, RZ, 0xc0, !PT ;  /* 0xffffe000361a7812 */ /* 0x010fe400078ec0ff */
[----:B------:R-:W-:Y:S02]  /*7b70*/  LOP3.LUT R40, R50, 0xffffe000, RZ, 0xc0, !PT ;  /* 0xffffe00032287812 */ /* 0x000fe400078ec0ff */
[----:B------:R-:W-:Y:S02]  /*7b80*/  ISETP.NE.AND P6, PT, R77, RZ, PT ;  /* 0x000000ff4d00720c */ /* 0x000fe40003fc5270 */
[----:B------:R-:W-:Y:S01]  /*7b90*/  ISETP.NE.AND P0, PT, R76, RZ, PT ;  /* 0x000000ff4c00720c */ /* 0x000fe20003f05270 */
[----:B------:R-:W1:Y:S01]  /*7ba0*/  LDTM.16dp128bit.x8 R4, tmem[UR4+0x40] ;  /* 0x00004004000479ee */ /* 0x000e620008180000 */
[----:B------:R-:W-:Y:S09]  /*7bb0*/  LEA R92, R83, UR44, 0x3 ;  /* 0x0000002c535c7c11 */ /* 0x000ff2000f8e18ff */
[----:B------:R-:W-:Y:S05]  /*7bc0*/  @P6 LEA R89, R89, UR44, 0x3 ;  /* 0x0000002c59596c11 */ /* 0x000fea000f8e18ff */
[----:B------:R-:W-:Y:S01]  /*7bd0*/  @P6 VIADD R90, R89, 0xa0 ;  /* 0x000000a0595a6836 */ /* 0x000fe20000000000 */
[----:B------:R-:W-:Y:S04]  /*7be0*/  @P6 SHF.L.U32 R89, R73, 0x1f, RZ ;  /* 0x0000001f49596819 */ /* 0x000fe800000006ff */
[----:B------:R-:W-:Y:S01]  /*7bf0*/  @P6 PRMT R90, R87, 0x654, R90 ;  /* 0x00000654575a6816 */ /* 0x000fe2000000005a */
[C---:B-1----:R-:W-:Y:S01]  /*7c00*/  FMUL R0, R24.reuse, R4 ;  /* 0x0000000418007220 */ /* 0x042fe20000400000 */
[C---:B------:R-:W-:Y:S01]  /*7c10*/  FMUL R2, R24.reuse, R5 ;  /* 0x0000000518027220 */ /* 0x040fe20000400000 */
[C---:B------:R-:W-:Y:S01]  /*7c20*/  FMUL R3, R24.reuse, R10 ;  /* 0x0000000a18037220 */ /* 0x040fe20000400000 */
[----:B------:R-:W-:Y:S01]  /*7c30*/  FMUL R4, R24, R11 ;  /* 0x0000000b18047220 */ /* 0x000fe20000400000 */
[C---:B--2---:R-:W-:Y:S01]  /*7c40*/  FFMA R28, R27.reuse, R20, R0 ;  /* 0x000000141b1c7223 */ /* 0x044fe20000000000 */
[----:B------:R-:W-:Y:S01]  /*7c50*/  LOP3.LUT R20, R52, 0xffffe000, RZ, 0xc0, !PT ;  /* 0xffffe00034147812 */ /* 0x000fe200078ec0ff */
        /* <DEDUP_REMOVED lines=14> */
[----:B------:R-:W-:Y:S01]  /*7d40*/  FFMA R32, R27, R20, R0 ;  /* 0x000000141b207223 */ /* 0x000fe20000000000 */
        /* <DEDUP_REMOVED lines=12> */
[C---:B------:R-:W-:Y:S01]  /*7e10*/  FFMA R35, R27.reuse, R20, R4 ;  /* 0x000000141b237223 */ /* 0x040fe20000000004 */
[----:B------:R-:W-:Y:S01]  /*7e20*/  LOP3.LUT R20, R44, 0xffffe000, RZ, 0xc0, !PT ;  /* 0xffffe0002c147812 */ /* 0x000fe200078ec0ff */
[C---:B------:R-:W-:Y:S01]  /*7e30*/  FMUL R8, R24.reuse, R15 ;  /* 0x0000000f18087220 */ /* 0x040fe20000400000 */
[C---:B------:R-:W-:Y:S01]  /*7e40*/  FFMA R36, R27.reuse, R26, R5 ;  /* 0x0000001a1b247223 */ /* 0x040fe20000000005 */
[C---:B------:R-:W-:Y:S01]  /*7e50*/  FFMA R37, R27.reuse, R21, R6 ;  /* 0x000000151b257223 */ /* 0x040fe20000000006 */
[----:B------:R-:W-:Y:S01]  /*7e60*/  FFMA R38, R27, R40, R7 ;  /* 0x000000281b267223 */ /* 0x000fe20000000007 */
[C---:B------:R-:W-:Y:S01]  /*7e70*/  FMUL R9, R24.reuse, R16 ;  /* 0x0000001018097220 */ /* 0x040fe20000400000 */
[----:B------:R-:W-:Y:S01]  /*7e80*/  LOP3.LUT R21, R45, 0xffffe000, RZ, 0xc0, !PT ;  /* 0xffffe0002d157812 */ /* 0x000fe200078ec0ff */
[----:B------:R-:W-:Y:S01]  /*7e90*/  FFMA R39, R27, R41, R8 ;  /* 0x000000291b277223 */ /* 0x000fe20000000008 */
[----:B------:R-:W-:Y:S01]  /*7ea0*/  FMUL R10, R24, R17 ;  /* 0x00000011180a7220 */ /* 0x000fe20000400000 */
[----:B------:R-:W-:Y:S01]  /*7eb0*/  LOP3.LUT R26, R46, 0xffffe000, RZ, 0xc0, !PT ;  /* 0xffffe0002e1a7812 */ /* 0x000fe200078ec0ff */
        /* <DEDUP_REMOVED lines=37> */
.L_x_128:
[----:B------:R-:W-:Y:S05]  /*8110*/  BSYNC.RECONVERGENT B0 ;  /* 0x0000000000007941 */ /* 0x000fea0003800200 */
.L_x_127:
        /* <DEDUP_REMOVED lines=20> */
.L_x_132:
[----:B------:R-:W-:Y:S05]  /*8260*/  BSYNC B0 ;  /* 0x0000000000007941 */ /* 0x000fea0003800000 */
.L_x_131:
[----:B------:R-:W-:Y:S11]  /*8270*/  ISETP.NE.AND P0, PT, R86, RZ, PT ;  /* 0x000000ff5600720c */ /* 0x000ff60003f05270 */
[----:B------:R-:W-:Y:S02]  /*8280*/  @!UPT UIADD3 URZ, UPT, UPT, URZ, URZ, URZ ;  /* 0x000000fffffff290 */ /* 0x000fe4000fffe0ff */
[----:B------:R-:W-:Y:S01]  /*8290*/  @P0 IADD3 R2, PT, PT, R74, R5, RZ ;  /* 0x000000054a020210 */ /* 0x000fe20007ffe0ff */
[----:B------:R-:W-:Y:S05]  /*82a0*/  @P0 WARPSYNC.ALL ;  /* 0x0000000000000948 */ /* 0x000fea0003800000 */
[----:B------:R3:W4:Y:S04]  /*82b0*/  @P0 LDSM.16.M88.4 R56, [R83+UR44+0x400] ;  /* 0x0004002c5338083b */ /* 0x0007280008000200 */
[----:B------:R3:W1:Y:S04]  /*82c0*/  @P0 LDSM.16.M88.4 R52, [R0+0x400] ;  /* 0x000400000034083b */ /* 0x0006680000000200 */
[----:B------:R3:W1:Y:S04]  /*82d0*/  @P0 LDSM.16.M88.4 R48, [R5+0x400] ;  /* 0x000400000530083b */ /* 0x0006680000000200 */
[----:B------:R3:W1:Y:S02]  /*82e0*/  @P0 LDSM.16.M88.4 R44, [R2+0x400] ;  /* 0x00040000022c083b */ /* 0x0006640000000200 */
.L_x_130:
[----:B------:R-:W-:Y:S05]  /*82f0*/  BSYNC B1 ;  /* 0x0000000000017941 */ /* 0x000fea0003800000 */
.L_x_129:
        /* <DEDUP_REMOVED lines=11> */
[----:B---3--:R-:W3:Y:S01]  /*83b0*/  LDC.64 R2, c[0x4][R3] ;  /* 0x0100000003027b82 */ /* 0x008ee20000000a00 */
[----:B------:R-:W2:Y:S01]  /*83c0*/  LDCU.64 UR4, c[0x4][0x10] ;  /* 0x01000200ff0477ac */ /* 0x000ea20008000a00 */
[----:B-1----:R-:W-:Y:S01]  /*83d0*/  MOV R5, UR9 ;  /* 0x0000000900057c02 */ /* 0x002fe20008000f00 */
[----:B------:R-:W-:Y:S01]  /*83e0*/  IMAD.U32 R4, RZ, RZ, UR8 ;  /* 0x00000008ff047e24 */ /* 0x000fe2000f8e00ff */
[----:B-----5:R-:W-:Y:S01]  /*83f0*/  MOV R7, UR7 ;  /* 0x0000000700077c02 */ /* 0x020fe20008000f00 */
[----:B------:R-:W-:Y:S01]  /*8400*/  IMAD.U32 R6, RZ, RZ, UR6 ;  /* 0x00000006ff067e24 */ /* 0x000fe2000f8e00ff */
[----:B--2---:R-:W-:Y:S01]  /*8410*/  MOV R11, UR5 ;  /* 0x00000005000b7c02 */ /* 0x004fe20008000f00 */
[----:B------:R-:W-:Y:S02]  /*8420*/  IMAD.U32 R10, RZ, RZ, UR4 ;  /* 0x00000004ff0a7e24 */ /* 0x000fe4000f8e00ff */
[----:B------:R-:W-:Y:S07]  /*8430*/  LEPC R20, `(.L_x_134) ;  /* 0x000000001014794e */ /* 0x000fee0000000000 */
[----:B---34-:R-:W-:Y:S05]  /*8440*/  CALL.ABS.NOINC R2 ;  /* 0x0000000002007343 */ /* 0x018fea0003c00000 */
.L_x_134:
[----:B------:R-:W-:Y:S01]  /*8450*/  ISETP.NE.AND P0, PT, R76, RZ, PT ;  /* 0x000000ff4c00720c */ /* 0x000fe20003f05270 */
[----:B------:R-:W-:Y:S05]  /*8460*/  WARPSYNC.ALL ;  /* 0x0000000000007948 */ /* 0x000fea0003800000 */
[----:B------:R-:W-:Y:S01]  /*8470*/  R2UR UR4, R25 ;  /* 0x00000000190472ca */ /* 0x000fe200000e0000 */
[----:B------:R-:W1:Y:S01]  /*8480*/  S2UR UR5, SR_CgaCtaId ;  /* 0x00000000000579c3 */ /* 0x000e620000008800 */
[----:B---34-:R-:W-:Y:S01]  /*8490*/  LOP3.LUT R0, R56, 0xffffe000, RZ, 0xc0, !PT ;  /* 0xffffe00038007812 */ /* 0x018fe200078ec0ff */
[----:B------:R-:W-:Y:S01]  /*84a0*/  BSSY.RECONVERGENT B0, `(.L_x_135) ;  /* 0x000005c000007945 */ /* 0x000fe20003800200 */
[----:B------:R-:W-:Y:S02]  /*84b0*/  LOP3.LUT R2, R57, 0xffffe000, RZ, 0xc0, !PT ;  /* 0xffffe00039027812 */ /* 0x000fe400078ec0ff */
[----:B------:R-:W-:Y:S02]  /*84c0*/  LOP3.LUT R3, R58, 0xffffe000, RZ, 0xc0, !PT ;  /* 0xffffe0003a037812 */ /* 0x000fe400078ec0ff */
[----:B------:R-:W-:Y:S02]  /*84d0*/  LOP3.LUT R20, R59, 0xffffe000, RZ, 0xc0, !PT ;  /* 0xffffe0003b147812 */ /* 0x000fe400078ec0ff */
[----:B------:R-:W-:Y:S02]  /*84e0*/  LOP3.LUT R21, R52, 0xffffe000, RZ, 0xc0, !PT ;  /* 0xffffe00034157812 */ /* 0x000fe400078ec0ff */
[----:B------:R-:W-:Y:S01]  /*84f0*/  LOP3.LUT R26, R53, 0xffffe000, RZ, 0xc0, !PT ;  /* 0xffffe000351a7812 */ /* 0x000fe200078ec0ff */
[----:B------:R-:W3:Y:S01]  /*8500*/  LDTM.16dp128bit.x8 R4, tmem[UR4+0x60] ;  /* 0x00006004000479ee */ /* 0x000ee20008180000 */
[----:B------:R-:W-:Y:S01]  /*8510*/  R2UR UR4, R80 ;  /* 0x00000000500472ca */ /* 0x000fe200000e0000 */
[----:B------:R-:W-:Y:S01]  /*8520*/  NOP ;  /* 0x0000000000007918 */ /* 0x000fe20000000000 */
[----:B--2---:R-:W-:Y:S02]  /*8530*/  LOP3.LUT R29, R54, 0xffffe000, RZ, 0xc0, !PT ;  /* 0xffffe000361d7812 */ /* 0x004fe400078ec0ff */
[----:B------:R-:W-:Y:S02]  /*8540*/  LOP3.LUT R28, R55, 0xffffe000, RZ, 0xc0, !PT ;  /* 0xffffe000371c7812 */ /* 0x000fe400078ec0ff */
[----:B------:R-:W-:Y:S02]  /*8550*/  LOP3.LUT R31, R48, 0xffffe000, RZ, 0xc0, !PT ;  /* 0xffffe000301f7812 */ /* 0x000fe400078ec0ff */
[----:B------:R-:W-:Y:S02]  /*8560*/  LOP3.LUT R30, R49, 0xffffe000, RZ, 0xc0, !PT ;  /* 0xffffe000311e7812 */ /* 0x000fe400078ec0ff */
[----:B------:R-:W-:Y:S02]  /*8570*/  LOP3.LUT R33, R50, 0xffffe000, RZ, 0xc0, !PT ;  /* 0xffffe00032217812 */ /* 0x000fe400078ec0ff */
[----:B------:R-:W-:Y:S01]  /*8580*/  LOP3.LUT R32, R51, 0xffffe000, RZ, 0xc0, !PT ;  /* 0xffffe00033207812 */ /* 0x000fe200078ec0ff */
[----:B------:R-:W-:Y:S01]  /*8590*/  UIADD3 UR4, UPT, UPT, UR4, 0x110, URZ ;  /* 0x0000011004047890 */ /* 0x000fe2000fffe0ff */
[----:B------:R-:W-:Y:S02]  /*85a0*/  LOP3.LUT R35, R44, 0xffffe000, RZ, 0xc0, !PT ;  /* 0xffffe0002c237812 */ /* 0x000fe400078ec0ff */
[----:B------:R-:W-:Y:S02]  /*85b0*/  LOP3.LUT R34, R45, 0xffffe000, RZ, 0xc0, !PT ;  /* 0xffffe0002d227812 */ /* 0x000fe400078ec0ff */
[----:B------:R-:W-:Y:S02]  /*85c0*/  LOP3.LUT R37, R46, 0xffffe000, RZ, 0xc0, !PT ;  /* 0xffffe0002e257812 */ /* 0x000fe400078ec0ff */
[----:B------:R-:W-:Y:S01]  /*85d0*/  LOP3.LUT R36, R47, 0xffffe000, RZ, 0xc0, !PT ;  /* 0xffffe0002f247812 */ /* 0x000fe200078ec0ff */
[C---:B---3--:R-:W-:Y:S01]  /*85e0*/  FMUL R4, R24.reuse, R4 ;  /* 0x0000000418047220 */ /* 0x048fe20000400000 */
[C---:B------:R-:W-:Y:S01]  /*85f0*/  FMUL R5, R24.reuse, R5 ;  /* 0x0000000518057220 */ /* 0x040fe20000400000 */
[C---:B------:R-:W-:Y:S01]  /*8600*/  FMUL R6, R24.reuse, R6 ;  /* 0x0000000618067220 */ /* 0x040fe20000400000 */
[C---:B------:R-:W-:Y:S01]  /*8610*/  FMUL R7, R24.reuse, R7 ;  /* 0x0000000718077220 */ /* 0x040fe20000400000 */
[C---:B------:R-:W-:Y:S01]  /*8620*/  FFMA R4, R27.reuse, R0, R4 ;  /* 0x000000001b047223 */ /* 0x040fe20000000004 */
[C---:B------:R-:W-:Y:S01]  /*8630*/  FMUL R8, R24.reuse, R8 ;  /* 0x0000000818087220 */ /* 0x040fe20000400000 */
[C---:B------:R-:W-:Y:S01]  /*8640*/  FFMA R5, R27.reuse, R2, R5 ;  /* 0x000000021b057223 */ /* 0x040fe20000000005 */
[C---:B------:R-:W-:Y:S01]  /*8650*/  FMUL R9, R24.reuse, R9 ;  /* 0x0000000918097220 */ /* 0x040fe20000400000 */
[C---:B------:R-:W-:Y:S01]  /*8660*/  FFMA R6, R27.reuse, R3, R6 ;  /* 0x000000031b067223 */ /* 0x040fe20000000006 */
[----:B------:R-:W-:Y:S01]  /*8670*/  F2FP.TF32.F32.PACK_B R4, R4 ;  /* 0x00000004ff04723e */ /* 0x000fe200024050ff */
[C---:B------:R-:W-:Y:S01]  /*8680*/  FMUL R10, R24.reuse, R10 ;  /* 0x0000000a180a7220 */ /* 0x040fe20000400000 */
[----:B------:R-:W-:Y:S01]  /*8690*/  F2FP.TF32.F32.PACK_B R5, R5 ;  /* 0x00000005ff05723e */ /* 0x000fe200024050ff */
[C---:B------:R-:W-:Y:S01]  /*86a0*/  FFMA R7, R27.reuse, R20, R7 ;  /* 0x000000141b077223 */ /* 0x040fe20000000007 */
[C---:B------:R-:W-:Y:S01]  /*86b0*/  FMUL R11, R24.reuse, R11 ;  /* 0x0000000b180b7220 */ /* 0x040fe20000400000 */
[----:B-1----:R-:W-:Y:S01]  /*86c0*/  UPRMT UR4, UR5, 0x654, UR4 ;  /* 0x0000065405047896 */ /* 0x002fe20008000004 */
[C---:B------:R-:W-:Y:S01]  /*86d0*/  FFMA R8, R27.reuse, R21, R8 ;  /* 0x000000151b087223 */ /* 0x040fe20000000008 */
[C---:B------:R-:W-:Y:S01]  /*86e0*/  FMUL R12, R24.reuse, R12 ;  /* 0x0000000c180c7220 */ /* 0x040fe20000400000 */
[C---:B------:R-:W-:Y:S01]  /*86f0*/  FFMA R9, R27.reuse, R26, R9 ;  /* 0x0000001a1b097223 */ /* 0x040fe20000000009 */
[C---:B------:R-:W-:Y:S01]  /*8700*/  FMUL R13, R24.reuse, R13 ;  /* 0x0000000d180d7220 */ /* 0x040fe20000400000 */
[C---:B------:R-:W-:Y:S01]  /*8710*/  FFMA R10, R27.reuse, R29, R10 ;  /* 0x0000001d1b0a7223 */ /* 0x040fe2000000000a */
[C---:B------:R-:W-:Y:S01]  /*8720*/  FMUL R14, R24.reuse, R14 ;  /* 0x0000000e180e7220 */ /* 0x040fe20000400000 */
[C---:B------:R-:W-:Y:S01]  /*8730*/  FFMA R11, R27.reuse, R28, R11 ;  /* 0x0000001c1b0b7223 */ /* 0x040fe2000000000b */
[C---:B------:R-:W-:Y:S01]  /*8740*/  FMUL R15, R24.reuse, R15 ;  /* 0x0000000f180f7220 */ /* 0x040fe20000400000 */
[----:B------:R-:W-:Y:S01]  /*8750*/  F2FP.TF32.F32.PACK_B R6, R6 ;  /* 0x00000006ff06723e */ /* 0x000fe200024050ff */
[C---:B------:R-:W-:Y:S01]  /*8760*/  FFMA R12, R27.reuse, R31, R12 ;  /* 0x0000001f1b0c7223 */ /* 0x040fe2000000000c */
[----:B------:R-:W-:Y:S01]  /*8770*/  F2FP.TF32.F32.PACK_B R7, R7 ;  /* 0x00000007ff07723e */ /* 0x000fe200024050ff */
[C---:B------:R-:W-:Y:S01]  /*8780*/  FMUL R16, R24.reuse, R16 ;  /* 0x0000001018107220 */ /* 0x040fe20000400000 */
[C---:B------:R-:W-:Y:S01]  /*8790*/  FFMA R13, R27.reuse, R30, R13 ;  /* 0x0000001e1b0d7223 */ /* 0x040fe2000000000d */
[C---:B------:R-:W-:Y:S01]  /*87a0*/  FMUL R17, R24.reuse, R17 ;  /* 0x0000001118117220 */ /* 0x040fe20000400000 */
[C---:B------:R-:W-:Y:S01]  /*87b0*/  FFMA R14, R27.reuse, R33, R14 ;  /* 0x000000211b0e7223 */ /* 0x040fe2000000000e */
[C---:B------:R-:W-:Y:S01]  /*87c0*/  FMUL R18, R24.reuse, R18 ;  /* 0x0000001218127220 */ /* 0x040fe20000400000 */
[C---:B------:R-:W-:Y:S01]  /*87d0*/  FFMA R15, R27.reuse, R32, R15 ;  /* 0x000000201b0f7223 */ /* 0x040fe2000000000f */
[----:B------:R-:W-:Y:S01]  /*87e0*/  FMUL R19, R24, R19 ;  /* 0x0000001318137220 */ /* 0x000fe20000400000 */
[----:B------:R-:W-:Y:S01]  /*87f0*/  F2FP.TF32.F32.PACK_B R8, R8 ;  /* 0x00000008ff08723e */ /* 0x000fe200024050ff */
[C---:B------:R-:W-:Y:S01]  /*8800*/  FFMA R16, R27.reuse, R35, R16 ;  /* 0x000000231b107223 */ /* 0x040fe20000000010 */
[----:B------:R-:W-:Y:S01]  /*8810*/  F2FP.TF32.F32.PACK_B R9, R9 ;  /* 0x00000009ff09723e */ /* 0x000fe200024050ff */
[----:B------:R-:W-:Y:S01]  /*8820*/  SYNCS.ARRIVE.TRANS64.RED.A1T0 RZ, [UR4], RZ ;  /* 0x000000ffffff79a7 */ /* 0x000fe20008100404 */
[----:B------:R1:W-:Y:S01]  /*8830*/  STSM.16.M88.4 [R79+0x6400], R4 ;  /* 0x006400044f007844 */ /* 0x0003e20000000200 */
[----:B------:R-:W-:Y:S01]  /*8840*/  F2FP.TF32.F32.PACK_B R10, R10 ;  /* 0x0000000aff0a723e */ /* 0x000fe200024050ff */
[C---:B------:R-:W-:Y:S01]  /*8850*/  FFMA R17, R27.reuse, R34, R17 ;  /* 0x000000221b117223 */ /* 0x040fe20000000011 */
[----:B------:R-:W-:Y:S01]  /*8860*/  F2FP.TF32.F32.PACK_B R11, R11 ;  /* 0x0000000bff0b723e */ /* 0x000fe200024050ff */
[C---:B------:R-:W-:Y:S01]  /*8870*/  FFMA R18, R27.reuse, R37, R18 ;  /* 0x000000251b127223 */ /* 0x040fe20000000012 */
[----:B------:R-:W-:Y:S01]  /*8880*/  FFMA R19, R27, R36, R19 ;  /* 0x000000241b137223 */ /* 0x000fe20000000013 */
[----:B------:R-:W-:Y:S02]  /*8890*/  F2FP.TF32.F32.PACK_B R12, R12 ;  /* 0x0000000cff0c723e */ /* 0x000fe400024050ff */
[----:B------:R1:W-:Y:S01]  /*88a0*/  STSM.16.M88.4 [R78+0x6400], R8 ;  /* 0x006400084e007844 */ /* 0x0003e20000000200 */
[----:B------:R-:W-:Y:S02]  /*88b0*/  F2FP.TF32.F32.PACK_B R13, R13 ;  /* 0x0000000dff0d723e */ /* 0x000fe400024050ff */
[----:B------:R-:W-:Y:S02]  /*88c0*/  F2FP.TF32.F32.PACK_B R14, R14 ;  /* 0x0000000eff0e723e */ /* 0x000fe400024050ff */
        /* <DEDUP_REMOVED lines=16> */
[----:B------:R-:W-:Y:S02]  /*89d0*/  UIADD3 UR9, UPT, UPT, UR49, 0x60, URZ ;  /* 0x0000006031097890 */ /* 0x000fe4000fffe0ff */
[----:B------:R-:W-:Y:S01]  /*89e0*/  UIADD3 UR8, UPT, UPT, UR44, 0x6400, URZ ;  /* 0x000064002c087890 */ /* 0x000fe2000fffe0ff */
[----:B------:R-:W-:Y:S01]  /*89f0*/  UMOV UR10, UR50 ;  /* 0x00000032000a7c82 */ /* 0x000fe20008000000 */
[----:B------:R-:W-:Y:S01]  /*8a00*/  UMOV UR11, UR36 ;  /* 0x00000024000b7c82 */ /* 0x000fe20008000000 */
[----:B--2---:R-:W-:Y:S04]  /*8a10*/  UIADD3 UR4, UP0, UPT, UR6, 0x680, URZ ;  /* 0x0000068006047890 */ /* 0x004fe8000ff1e0ff */
[----:B------:R-:W-:Y:S09]  /*8a20*/  UIADD3.X UR5, UPT, UPT, URZ, UR7, URZ, UP0, !UPT ;  /* 0x00000007ff057290 */ /* 0x000ff200087fe4ff */
[----:B------:R2:W-:Y:S01]  /*8a30*/  UTMASTG.3D [UR8], [UR4] ;  /* 0x00000008040073b5 */ /* 0x0005e20008010000 */
[----:B------:R0:W-:Y:S01]  /*8a40*/  UTMACMDFLUSH ;  /* 0x00000000000079b7 */ /* 0x0001e20000000000 */
[----:B--2---:R-:W-:Y:S04]  /*8a50*/  DEPBAR.LE SB0, 0x1 ;  /* 0x000080400000791a */ /* 0x004fe80000000000 */
.L_x_136:
[----:B------:R-:W-:Y:S05]  /*8a60*/  BSYNC.RECONVERGENT B0 ;  /* 0x0000000000007941 */ /* 0x000fea0003800200 */
.L_x_135:
[----:B------:R-:W-:Y:S01]  /*8a70*/  BAR.SYNC.DEFER_BLOCKING 0x1, 0x80 ;  /* 0x0042000000007b1d */ /* 0x000fe20000010000 */
[----:B------:R-:W-:Y:S01]  /*8a80*/  UISETP.NE.AND UP0, UPT, UR47, -0x4, UPT ;  /* 0xfffffffc2f00788c */ /* 0x000fe2000bf05270 */
[----:B------:R-:W-:Y:S08]  /*8a90*/  IADD3 R0, PT, PT, R22, 0x1, RZ ;  /* 0x0000000116007810 */ /* 0x000ff00007ffe0ff */
[----:B------:R-:W-:Y:S05]  /*8aa0*/  BRA.U !UP0, `(.L_x_137) ;  /* 0x0000000108247547 */ /* 0x000fea000b800000 */
[----:B------:R-:W-:Y:S01]  /*8ab0*/  ISETP.NE.AND P0, PT, R77, RZ, PT ;  /* 0x000000ff4d00720c */ /* 0x000fe20003f05270 */
[----:B------:R-:W-:Y:S01]  /*8ac0*/  IMAD.U32 R2, RZ, RZ, UR46 ;  /* 0x0000002eff027e24 */ /* 0x000fe2000f8e00ff */
[----:B------:R-:W-:Y:S04]  /*8ad0*/  UIADD3 UR4, UPT, UPT, UR46, 0x1, URZ ;  /* 0x000000012e047890 */ /* 0x000fe8000fffe0ff */
[----:B------:R-:W-:Y:S04]  /*8ae0*/  UISETP.NE.AND UP0, UPT, UR4, 0x4, UPT ;  /* 0x000000040400788c */ /* 0x000fe8000bf05270 */
[----:B------:R-:W-:Y:S03]  /*8af0*/  USEL UR46, UR4, URZ, UP0 ;  /* 0x000000ff042e7287 */ /* 0x000fe60008000000 */
[----:B------:R-:W-:Y:S05]  /*8b00*/  @P0 LEA R2, R2, UR44, 0x3 ;  /* 0x0000002c02020c11 */ /* 0x000fea000f8e18ff */
[----:B------:R-:W-:Y:S05]  /*8b10*/  @P0 VIADD R2, R2, 0xa0 ;  /* 0x000000a002020836 */ /* 0x000fea0000000000 */
[----:B------:R-:W-:Y:S04]  /*8b20*/  @P0 PRMT R2, R87, 0x654, R2 ;  /* 0x0000065457020816 */ /* 0x000fe80000000002 */
[----:B------:R2:W-:Y:S03]  /*8b30*/  @P0 SYNCS.ARRIVE.TRANS64.RED.A1T0 RZ, [R2+URZ], RZ ;  /* 0x000000ff02ff09a7 */ /* 0x0005e600081004ff */
.L_x_137:
[----:B------:R-:W-:Y:S01]  /*8b40*/  R2UR UR5, R65 ;  /* 0x00000000410572ca */ /* 0x000fe200000e0000 */
[----:B------:R-:W-:Y:S01]  /*8b50*/  UISETP.NE.AND UP0, UPT, UR61, URZ, UPT ;  /* 0x000000ff3d00728c */ /* 0x000fe2000bf05270 */
[----:B------:R-:W-:Y:S01]  /*8b60*/  R2UR UR4, R66 ;  /* 0x00000000420472ca */ /* 0x000fe200000e0000 */
[----:B------:R-:W-:Y:S01]  /*8b70*/  UIADD3 UR47, UPT, UPT, UR47, 0x4, URZ ;  /* 0x000000042f2f7890 */ /* 0x000fe2000fffe0ff */
[----:B------:R-:W-:Y:S01]  /*8b80*/  ISETP.NE.AND P0, PT, R70, 0x2, PT ;  /* 0x000000024600780c */ /* 0x000fe20003f05270 */
[----:B------:R-:W-:Y:S01]  /*8b90*/  UMOV UR36, UR60 ;  /* 0x0000003c00247c82 */ /* 0x000fe20008000000 */
[----:B------:R-:W-:Y:S02]  /*8ba0*/  ISETP.NE.AND P1, PT, R0, 0x4, PT ;  /* 0x000000040000780c */ /* 0x000fe40003f25270 */
[----:B--2---:R-:W-:Y:S02]  /*8bb0*/  SEL R2, RZ, 0x1, P0 ;  /* 0x00000001ff027807 */ /* 0x004fe40000000000 */
[----:B------:R-:W-:Y:S02]  /*8bc0*/  SEL R3, RZ, 0x1, P1 ;  /* 0x00000001ff037807 */ /* 0x000fe40000800000 */
[----:B------:R-:W-:Y:S01]  /*8bd0*/  LOP3.LUT R71, R71, R2, RZ, 0x3c, !PT ;  /* 0x0000000247477212 */ /* 0x000fe200078e3cff */
[----:B------:R-:W-:Y:S01]  /*8be0*/  UIADD3 UR31, UPT, UPT, UR37, UR5, URZ ;  /* 0x00000005251f7290 */ /* 0x000fe2000fffe0ff */
[----:B------:R-:W-:Y:S01]  /*8bf0*/  LOP3.LUT R72, R72, R3, RZ, 0x3c, !PT ;  /* 0x0000000348487212 */ /* 0x000fe200078e3cff */
[----:B------:R-:W-:Y:S01]  /*8c00*/  UIADD3 UR30, UPT, UPT, UR38, UR4, URZ ;  /* 0x00000004261e7290 */ /* 0x000fe2000fffe0ff */
[----:B------:R-:W-:Y:S02]  /*8c10*/  SEL R70, R70, RZ, P0 ;  /* 0x000000ff46467207 */ /* 0x000fe40000000000 */
[----:B------:R-:W-:Y:S01]  /*8c20*/  SEL R22, R0, RZ, P1 ;  /* 0x000000ff00167207 */ /* 0x000fe20000800000 */
[----:B------:R-:W-:Y:S08]  /*8c30*/  BRA.U UP0, `(.L_x_138) ;  /* 0xffffffc9009c7547 */ /* 0x000ff0000b83ffff */
[----:B------:R-:W-:-:S13]  /*8c40*/  R2UR UR4, R67 ;  /* 0x00000000430472ca */ /* 0x000fda00000e0000 */
[----:B------:R-:W-:-:S09]  /*8c50*/  UISETP.NE.AND UP0, UPT, UR4, URZ, UPT ;  /* 0x000000ff0400728c */ /* 0x000fd2000bf05270 */
[----:B------:R-:W-:Y:S05]  /*8c60*/  BRA.U !UP0, `(.L_x_139) ;  /* 0x0000000108487547 */ /* 0x000fea000b800000 */
[----:B------:R-:W2:Y:S02]  /*8c70*/  LDCU.64 UR4, c[0x0][0x890] ;  /* 0x00011200ff0477ac */ /* 0x000ea40008000a00 */
[----:B--2---:R-:W-:-:S04]  /*8c80*/  UISETP.NE.U32.AND UP0, UPT, UR4, URZ, UPT ;  /* 0x000000ff0400728c */ /* 0x004fc8000bf05070 */
[----:B------:R-:W-:-:S09]  /*8c90*/  UISETP.NE.AND.EX UP0, UPT, UR5, URZ, UPT, UP0 ;  /* 0x000000ff0500728c */ /* 0x000fd2000bf05300 */
[----:B------:R-:W-:Y:S05]  /*8ca0*/  BRA.U UP0, `(.L_x_140) ;  /* 0x00000001000c7547 */ /* 0x000fea000b800000 */
[----:B------:R-:W-:-:S13]  /*8cb0*/  FSETP.NEU.AND P0, PT, R27, RZ, PT ;  /* 0x000000ff1b00720b */ /* 0x000fda0003f0d000 */
[----:B------:R-:W-:Y:S05]  /*8cc0*/  @!P0 EXIT ;  /* 0x000000000000894d */ /* 0x000fea0003800000 */
[----:B------:R-:W-:Y:S05]  /*8cd0*/  BRA `(.L_x_139) ;  /* 0x00000000002c7947 */ /* 0x000fea0003800000 */
.L_x_140:
[----:B------:R-:W-:Y:S01]  /*8ce0*/  ISETP.NE.AND P0, PT, R69, RZ, PT ;  /* 0x000000ff4500720c */ /* 0x000fe20003f05270 */
[----:B------:R-:W-:-:S12]  /*8cf0*/  BSSY.RECONVERGENT B0, `(.L_x_139) ;  /* 0x0000009000007945 */ /* 0x000fd80003800200 */
[----:B------:R-:W-:Y:S05]  /*8d00*/  @P0 BRA `(.L_x_141) ;  /* 0x0000000000140947 */ /* 0x000fea0003800000 */
[----:B------:R-:W2:Y:S02]  /*8d10*/  LDCU.64 UR4, c[0x0][0x888] ;  /* 0x00011100ff0477ac */ /* 0x000ea40008000a00 */
[----:B--2---:R-:W-:-:S04]  /*8d20*/  ISETP.NE.U32.AND P0, PT, RZ, UR4, PT ;  /* 0x00000004ff007c0c */ /* 0x004fc8000bf05070 */
[----:B------:R-:W-:-:S13]  /*8d30*/  ISETP.NE.AND.EX P0, PT, RZ, UR5, PT, P0 ;  /* 0x00000005ff007c0c */ /* 0x000fda000bf05300 */
[----:B------:R-:W-:Y:S05]  /*8d40*/  @!P0 EXIT ;  /* 0x000000000000894d */ /* 0x000fea0003800000 */
[----:B------:R-:W-:Y:S05]  /*8d50*/  BRA `(.L_x_142) ;  /* 0x0000000000087947 */ /* 0x000fea0003800000 */
.L_x_141:
[----:B------:R-:W-:-:S13]  /*8d60*/  FSETP.NEU.AND P0, PT, R27, RZ, PT ;  /* 0x000000ff1b00720b */ /* 0x000fda0003f0d000 */
[----:B------:R-:W-:Y:S05]  /*8d70*/  @!P0 EXIT ;  /* 0x000000000000894d */ /* 0x000fea0003800000 */
.L_x_142:
[----:B------:R-:W-:Y:S05]  /*8d80*/  BSYNC.RECONVERGENT B0 ;  /* 0x0000000000007941 */ /* 0x000fea0003800200 */
.L_x_139:
[----:B------:R-:W2:Y:S01]  /*8d90*/  S2UR UR5, SR_CgaCtaId ;  /* 0x00000000000579c3 */ /* 0x000ea20000008800 */
[----:B------:R-:W-:Y:S01]  /*8da0*/  ULEA UR4, UR46, UR44, 0x3 ;  /* 0x0000002c2e047291 */ /* 0x000fe2000f8e18ff */
[----:B------:R-:W-:-:S04]  /*8db0*/  DEPBAR.LE SB0, 0x0 ;  /* 0x000080000000791a */ /* 0x000fc80000000000 */
[----:B------:R-:W-:-:S04]  /*8dc0*/  UIADD3 UR4, UPT, UPT, UR4, 0xa0, URZ ;  /* 0x000000a004047890 */ /* 0x000fc8000fffe0ff */
[----:B--2---:R-:W-:-:S09]  /*8dd0*/  UPRMT UR4, UR5, 0x654, UR4 ;  /* 0x0000065405047896 */ /* 0x004fd20008000004 */
[----:B------:R-:W-:Y:S01]  /*8de0*/  SYNCS.ARRIVE.TRANS64.RED.A1T0 RZ, [UR4], RZ ;  /* 0x000000ffffff79a7 */ /* 0x000fe20008100404 */
[----:B------:R-:W-:Y:S05]  /*8df0*/  EXIT ;  /* 0x000000000000794d */ /* 0x000fea0003800000 */
.L_x_25:
[----:B-1----:R1:W3:Y:S02]  /*8e00*/  SYNCS.PHASECHK.TRANS64.TRYWAIT P0, [R0+URZ+0x140], R3 ;  /* 0x00014003000075a7 */ /* 0x0022e400080011ff */
[----:B---3--:R-:W-:Y:S05]  /*8e10*/  @!P0 NANOSLEEP.SYNCS 0x989680 ;  /* 0x009896800000895d */ /* 0x008fea0003900000 */
[----:B------:R-:W3:Y:S02]  /*8e20*/  @!P0 SYNCS.PHASECHK.TRANS64 P0, [R0+URZ+0x140], R3 ;  /* 0x00014003000085a7 */ /* 0x000ee400080010ff */
[----:B---3--:R-:W-:Y:S05]  /*8e30*/  @!P0 BRA `(.L_x_25) ;  /* 0xfffffffc00f08947 */ /* 0x008fea000383ffff */
[----:B------:R-:W-:Y:S05]  /*8e40*/  BRA `(.L_x_143) ;  /* 0xffffff8800e87947 */ /* 0x000fea000383ffff */
.L_x_28:
[----:B-1----:R-:W-:-:S07]  /*8e50*/  MOV R0, UR33 ;  /* 0x0000002100007c02 */ /* 0x002fce0008000f00 */
.L_x_144:
[----:B-1----:R1:W3:Y:S02]  /*8e60*/  SYNCS.PHASECHK.TRANS64.TRYWAIT P0, [R0+URZ+0x40], R3 ;  /* 0x00004003000075a7 */ /* 0x0022e400080011ff */
[----:B---3--:R-:W-:Y:S05]  /*8e70*/  @!P0 NANOSLEEP.SYNCS 0x989680 ;  /* 0x009896800000895d */ /* 0x008fea0003900000 */
[----:B------:R-:W3:Y:S02]  /*8e80*/  @!P0 SYNCS.PHASECHK.TRANS64 P0, [R0+URZ+0x40], R3 ;  /* 0x00004003000085a7 */ /* 0x000ee400080010ff */
[----:B---3--:R-:W-:Y:S05]  /*8e90*/  @!P0 BRA `(.L_x_144) ;  /* 0xfffffffc00f08947 */ /* 0x008fea000383ffff */
[----:B------:R-:W-:Y:S05]  /*8ea0*/  BRA `(.L_x_27) ;  /* 0xffffff8c00287947 */ /* 0x000fea000383ffff */
.L_x_35:
[----:B-1----:R-:W-:-:S07]  /*8eb0*/  MOV R0, UR9 ;  /* 0x0000000900007c02 */ /* 0x002fce0008000f00 */
.L_x_145:
[----:B-1----:R1:W3:Y:S02]  /*8ec0*/  SYNCS.PHASECHK.TRANS64.TRYWAIT P0, [R0+URZ+0x40], R3 ;  /* 0x00004003000075a7 */ /* 0x0022e400080011ff */
[----:B---3--:R-:W-:Y:S05]  /*8ed0*/  @!P0 NANOSLEEP.SYNCS 0x989680 ;  /* 0x009896800000895d */ /* 0x008fea0003900000 */
[----:B------:R-:W3:Y:S02]  /*8ee0*/  @!P0 SYNCS.PHASECHK.TRANS64 P0, [R0+URZ+0x40], R3 ;  /* 0x00004003000085a7 */ /* 0x000ee400080010ff */
[----:B---3--:R-:W-:Y:S05]  /*8ef0*/  @!P0 BRA `(.L_x_145) ;  /* 0xfffffffc00f08947 */ /* 0x008fea000383ffff */
[----:B------:R-:W-:Y:S05]  /*8f00*/  BRA `(.L_x_34) ;  /* 0xffffff8c00e87947 */ /* 0x000fea000383ffff */
.L_x_40:
[----:B-1----:R1:W3:Y:S02]  /*8f10*/  SYNCS.PHASECHK.TRANS64.TRYWAIT P0, [R3+URZ+0xd0], R0 ;  /* 0x0000d000030075a7 */ /* 0x0022e400080011ff */
[----:B---3--:R-:W-:Y:S05]  /*8f20*/  @!P0 NANOSLEEP.SYNCS 0x989680 ;  /* 0x009896800000895d */ /* 0x008fea0003900000 */
[----:B------:R-:W3:Y:S02]  /*8f30*/  @!P0 SYNCS.PHASECHK.TRANS64 P0, [R3+URZ+0xd0], R0 ;  /* 0x0000d000030085a7 */ /* 0x000ee400080010ff */
[----:B---3--:R-:W-:Y:S05]  /*8f40*/  @!P0 BRA `(.L_x_40) ;  /* 0xfffffffc00f08947 */ /* 0x008fea000383ffff */
[----:B------:R-:W-:Y:S05]  /*8f50*/  BRA `(.L_x_146) ;  /* 0xffffff9000887947 */ /* 0x000fea000383ffff */
.L_x_44:
[----:B-1----:R-:W-:-:S07]  /*8f60*/  MOV R0, UR4 ;  /* 0x0000000400007c02 */ /* 0x002fce0008000f00 */
.L_x_147:
[----:B-1----:R1:W3:Y:S02]  /*8f70*/  SYNCS.PHASECHK.TRANS64.TRYWAIT P0, [R0+URZ], R3 ;  /* 0x00000003000075a7 */ /* 0x0022e400080011ff */
[----:B---3--:R-:W-:Y:S05]  /*8f80*/  @!P0 NANOSLEEP.SYNCS 0x989680 ;  /* 0x009896800000895d */ /* 0x008fea0003900000 */
[----:B------:R-:W3:Y:S02]  /*8f90*/  @!P0 SYNCS.PHASECHK.TRANS64 P0, [R0+URZ], R3 ;  /* 0x00000003000085a7 */ /* 0x000ee400080010ff */
[----:B---3--:R-:W-:Y:S05]  /*8fa0*/  @!P0 BRA `(.L_x_147) ;  /* 0xfffffffc00f08947 */ /* 0x008fea000383ffff */
[----:B------:R-:W-:Y:S05]  /*8fb0*/  BRA `(.L_x_148) ;  /* 0xffffff9800347947 */ /* 0x000fea000383ffff */
.L_x_45:
[----:B------:R-:W-:-:S07]  /*8fc0*/  MOV R0, UR5 ;  /* 0x0000000500007c02 */ /* 0x000fce0008000f00 */
.L_x_149:
[----:B-1----:R1:W3:Y:S02]  /*8fd0*/  SYNCS.PHASECHK.TRANS64.TRYWAIT P0, [R0+URZ], R3 ;  /* 0x00000003000075a7 */ /* 0x0022e400080011ff */
[----:B---3--:R-:W-:Y:S05]  /*8fe0*/  @!P0 NANOSLEEP.SYNCS 0x989680 ;  /* 0x009896800000895d */ /* 0x008fea0003900000 */
[----:B------:R-:W3:Y:S02]  /*8ff0*/  @!P0 SYNCS.PHASECHK.TRANS64 P0, [R0+URZ], R3 ;  /* 0x00000003000085a7 */ /* 0x000ee400080010ff */
[----:B---3--:R-:W-:Y:S05]  /*9000*/  @!P0 BRA `(.L_x_149) ;  /* 0xfffffffc00f08947 */ /* 0x008fea000383ffff */
[----:B------:R-:W-:Y:S05]  /*9010*/  BRA `(.L_x_150) ;  /* 0xffffff9800407947 */ /* 0x000fea000383ffff */
.L_x_46:
[----:B------:R-:W-:-:S07]  /*9020*/  MOV R0, UR5 ;  /* 0x0000000500007c02 */ /* 0x000fce0008000f00 */
.L_x_151:
[----:B-1----:R1:W3:Y:S02]  /*9030*/  SYNCS.PHASECHK.TRANS64.TRYWAIT P0, [R0+URZ], R3 ;  /* 0x00000003000075a7 */ /* 0x0022e400080011ff */
[----:B---3--:R-:W-:Y:S05]  /*9040*/  @!P0 NANOSLEEP.SYNCS 0x989680 ;  /* 0x009896800000895d */ /* 0x008fea0003900000 */
[----:B------:R-:W3:Y:S02]  /*9050*/  @!P0 SYNCS.PHASECHK.TRANS64 P0, [R0+URZ], R3 ;  /* 0x00000003000085a7 */ /* 0x000ee400080010ff */
[----:B---3--:R-:W-:Y:S05]  /*9060*/  @!P0 BRA `(.L_x_151) ;  /* 0xfffffffc00f08947 */ /* 0x008fea000383ffff */
[----:B------:R-:W-:Y:S05]  /*9070*/  BRA `(.L_x_152) ;  /* 0xffffff98004c7947 */ /* 0x000fea000383ffff */
.L_x_47:
[----:B------:R-:W-:-:S07]  /*9080*/  MOV R0, UR5 ;  /* 0x0000000500007c02 */ /* 0x000fce0008000f00 */
.L_x_153:
[----:B-1----:R1:W3:Y:S02]  /*9090*/  SYNCS.PHASECHK.TRANS64.TRYWAIT P0, [R0+URZ], R3 ;  /* 0x00000003000075a7 */ /* 0x0022e400080011ff */
[----:B---3--:R-:W-:Y:S05]  /*90a0*/  @!P0 NANOSLEEP.SYNCS 0x989680 ;  /* 0x009896800000895d */ /* 0x008fea0003900000 */
[----:B------:R-:W3:Y:S02]  /*90b0*/  @!P0 SYNCS.PHASECHK.TRANS64 P0, [R0+URZ], R3 ;  /* 0x00000003000085a7 */ /* 0x000ee400080010ff */
[----:B---3--:R-:W-:Y:S05]  /*90c0*/  @!P0 BRA `(.L_x_153) ;  /* 0xfffffffc00f08947 */ /* 0x008fea000383ffff */
[----:B------:R-:W-:Y:S05]  /*90d0*/  BRA `(.L_x_154) ;  /* 0xffffff9800587947 */ /* 0x000fea000383ffff */
.L_x_48:
[----:B------:R-:W-:-:S07]  /*90e0*/  MOV R0, UR5 ;  /* 0x0000000500007c02 */ /* 0x000fce0008000f00 */
.L_x_155:
[----:B-1----:R1:W3:Y:S02]  /*90f0*/  SYNCS.PHASECHK.TRANS64.TRYWAIT P0, [R0+URZ], R3 ;  /* 0x00000003000075a7 */ /* 0x0022e400080011ff */
[----:B---3--:R-:W-:Y:S05]  /*9100*/  @!P0 NANOSLEEP.SYNCS 0x989680 ;  /* 0x009896800000895d */ /* 0x008fea0003900000 */
[----:B------:R-:W3:Y:S02]  /*9110*/  @!P0 SYNCS.PHASECHK.TRANS64 P0, [R0+URZ], R3 ;  /* 0x00000003000085a7 */ /* 0x000ee400080010ff */
[----:B---3--:R-:W-:Y:S05]  /*9120*/  @!P0 BRA `(.L_x_155) ;  /* 0xfffffffc00f08947 */ /* 0x008fea000383ffff */
[----:B------:R-:W-:Y:S05]  /*9130*/  BRA `(.L_x_156) ;  /* 0xffffff9800647947 */ /* 0x000fea000383ffff */
.L_x_49:
[----:B------:R-:W-:-:S07]  /*9140*/  MOV R0, UR5 ;  /* 0x0000000500007c02 */ /* 0x000fce0008000f00 */
.L_x_157:
[----:B-1----:R1:W3:Y:S02]  /*9150*/  SYNCS.PHASECHK.TRANS64.TRYWAIT P0, [R0+URZ], R3 ;  /* 0x00000003000075a7 */ /* 0x0022e400080011ff */
[----:B---3--:R-:W-:Y:S05]  /*9160*/  @!P0 NANOSLEEP.SYNCS 0x989680 ;  /* 0x009896800000895d */ /* 0x008fea0003900000 */
[----:B------:R-:W3:Y:S02]  /*9170*/  @!P0 SYNCS.PHASECHK.TRANS64 P0, [R0+URZ], R3 ;  /* 0x00000003000085a7 */ /* 0x000ee400080010ff */
[----:B---3--:R-:W-:Y:S05]  /*9180*/  @!P0 BRA `(.L_x_157) ;  /* 0xfffffffc00f08947 */ /* 0x008fea000383ffff */
[----:B------:R-:W-:Y:S05]  /*9190*/  BRA `(.L_x_158) ;  /* 0xffffff9800707947 */ /* 0x000fea000383ffff */
.L_x_50:
[----:B------:R-:W-:-:S07]  /*91a0*/  MOV R0, UR5 ;  /* 0x0000000500007c02 */ /* 0x000fce0008000f00 */
.L_x_159:
[----:B-1----:R1:W3:Y:S02]  /*91b0*/  SYNCS.PHASECHK.TRANS64.TRYWAIT P0, [R0+URZ], R3 ;  /* 0x00000003000075a7 */ /* 0x0022e400080011ff */
[----:B---3--:R-:W-:Y:S05]  /*91c0*/  @!P0 NANOSLEEP.SYNCS 0x989680 ;  /* 0x009896800000895d */ /* 0x008fea0003900000 */
[----:B------:R-:W3:Y:S02]  /*91d0*/  @!P0 SYNCS.PHASECHK.TRANS64 P0, [R0+URZ], R3 ;  /* 0x00000003000085a7 */ /* 0x000ee400080010ff */
[----:B---3--:R-:W-:Y:S05]  /*91e0*/  @!P0 BRA `(.L_x_159) ;  /* 0xfffffffc00f08947 */ /* 0x008fea000383ffff */
[----:B------:R-:W-:Y:S05]  /*91f0*/  BRA `(.L_x_160) ;  /* 0xffffff98007c7947 */ /* 0x000fea000383ffff */
.L_x_53:
[----:B--2---:R2:W3:Y:S02]  /*9200*/  SYNCS.PHASECHK.TRANS64.TRYWAIT P0, [R2+URZ+0x130], R5 ;  /* 0x00013005020075a7 */ /* 0x0044e400080011ff */
[----:B---3--:R-:W-:Y:S05]  /*9210*/  @!P0 NANOSLEEP.SYNCS 0x989680 ;  /* 0x009896800000895d */ /* 0x008fea0003900000 */
[----:B------:R-:W3:Y:S02]  /*9220*/  @!P0 SYNCS.PHASECHK.TRANS64 P0, [R2+URZ+0x130], R5 ;  /* 0x00013005020085a7 */ /* 0x000ee400080010ff */
[----:B---3--:R-:W-:Y:S05]  /*9230*/  @!P0 BRA `(.L_x_53) ;  /* 0xfffffffc00f08947 */ /* 0x008fea000383ffff */
[----:B------:R-:W-:Y:S05]  /*9240*/  BRA `(.L_x_161) ;  /* 0xffffff9800e07947 */ /* 0x000fea000383ffff */
.L_x_54:
[----:B------:R-:W-:-:S07]  /*9250*/  MOV R2, UR4 ;  /* 0x0000000400027c02 */ /* 0x000fce0008000f00 */
.L_x_162:
[----:B--2---:R2:W3:Y:S02]  /*9260*/  SYNCS.PHASECHK.TRANS64.TRYWAIT P0, [R2+URZ+0xe0], R5 ;  /* 0x0000e005020075a7 */ /* 0x0044e400080011ff */
[----:B---3--:R-:W-:Y:S05]  /*9270*/  @!P0 NANOSLEEP.SYNCS 0x989680 ;  /* 0x009896800000895d */ /* 0x008fea0003900000 */
[----:B------:R-:W3:Y:S02]  /*9280*/  @!P0 SYNCS.PHASECHK.TRANS64 P0, [R2+URZ+0xe0], R5 ;  /* 0x0000e005020085a7 */ /* 0x000ee400080010ff */
[----:B---3--:R-:W-:Y:S05]  /*9290*/  @!P0 BRA `(.L_x_162) ;  /* 0xfffffffc00f08947 */ /* 0x008fea000383ffff */
[----:B------:R-:W-:Y:S05]  /*92a0*/  BRA `(.L_x_163) ;  /* 0xffffff9800f07947 */ /* 0x000fea000383ffff */
.L_x_55:
[----:B--2---:R2:W3:Y:S02]  /*92b0*/  SYNCS.PHASECHK.TRANS64.TRYWAIT P1, [R2+URZ+0xd0], R5 ;  /* 0x0000d005020075a7 */ /* 0x0044e400080211ff */
[----:B---3--:R-:W-:Y:S05]  /*92c0*/  @!P1 NANOSLEEP.SYNCS 0x989680 ;  /* 0x009896800000995d */ /* 0x008fea0003900000 */
[----:B------:R-:W3:Y:S02]  /*92d0*/  @!P1 SYNCS.PHASECHK.TRANS64 P1, [R2+URZ+0xd0], R5 ;  /* 0x0000d005020095a7 */ /* 0x000ee400080210ff */
[----:B---3--:R-:W-:Y:S05]  /*92e0*/  @!P1 BRA `(.L_x_55) ;  /* 0xfffffffc00f09947 */ /* 0x008fea000383ffff */
[----:B------:R-:W-:Y:S05]  /*92f0*/  BRA `(.L_x_164) ;  /* 0xffffff9c00207947 */ /* 0x000fea000383ffff */
.L_x_58:
[----:B------:R-:W-:-:S07]  /*9300*/  MOV R0, UR4 ;  /* 0x0000000400007c02 */ /* 0x000fce0008000f00 */
.L_x_165:
[----:B--2---:R2:W3:Y:S02]  /*9310*/  SYNCS.PHASECHK.TRANS64.TRYWAIT P0, [R0+URZ+0xe0], R3 ;  /* 0x0000e003000075a7 */ /* 0x0044e400080011ff */
[----:B---3--:R-:W-:Y:S05]  /*9320*/  @!P0 NANOSLEEP.SYNCS 0x989680 ;  /* 0x009896800000895d */ /* 0x008fea0003900000 */
[----:B------:R-:W3:Y:S02]  /*9330*/  @!P0 SYNCS.PHASECHK.TRANS64 P0, [R0+URZ+0xe0], R3 ;  /* 0x0000e003000085a7 */ /* 0x000ee400080010ff */
[----:B---3--:R-:W-:Y:S05]  /*9340*/  @!P0 BRA `(.L_x_165) ;  /* 0xfffffffc00f08947 */ /* 0x008fea000383ffff */
[----:B------:R-:W-:Y:S05]  /*9350*/  BRA `(.L_x_57) ;  /* 0xffffff9c00747947 */ /* 0x000fea000383ffff */
.L_x_65:
[----:B-1----:R1:W2:Y:S02]  /*9360*/  SYNCS.PHASECHK.TRANS64.TRYWAIT P1, [R0+URZ+0xd0], R5 ;  /* 0x0000d005000075a7 */ /* 0x0022a400080211ff */
[----:B--2---:R-:W-:Y:S05]  /*9370*/  @!P1 NANOSLEEP.SYNCS 0x989680 ;  /* 0x009896800000995d */ /* 0x004fea0003900000 */
[----:B------:R-:W2:Y:S02]  /*9380*/  @!P1 SYNCS.PHASECHK.TRANS64 P1, [R0+URZ+0xd0], R5 ;  /* 0x0000d005000095a7 */ /* 0x000ea400080210ff */
[----:B--2---:R-:W-:Y:S05]  /*9390*/  @!P1 BRA `(.L_x_65) ;  /* 0xfffffffc00f09947 */ /* 0x004fea000383ffff */
[----:B------:R-:W-:Y:S05]  /*93a0*/  BRA `(.L_x_166) ;  /* 0xffffffa000ec7947 */ /* 0x000fea000383ffff */
.L_x_66:
[----:B------:R-:W-:-:S07]  /*93b0*/  MOV R3, UR31 ;  /* 0x0000001f00037c02 */ /* 0x000fce0008000f00 */
.L_x_167:
[----:B-1----:R1:W2:Y:S02]  /*93c0*/  SYNCS.PHASECHK.TRANS64.TRYWAIT P0, [R3+URZ+0x110], R0 ;  /* 0x00011000030075a7 */ /* 0x0022a400080011ff */
[----:B--2---:R-:W-:Y:S05]  /*93d0*/  @!P0 NANOSLEEP.SYNCS 0x989680 ;  /* 0x009896800000895d */ /* 0x004fea0003900000 */
[----:B------:R-:W2:Y:S02]  /*93e0*/  @!P0 SYNCS.PHASECHK.TRANS64 P0, [R3+URZ+0x110], R0 ;  /* 0x00011000030085a7 */ /* 0x000ea400080010ff */
[----:B--2---:R-:W-:Y:S05]  /*93f0*/  @!P0 BRA `(.L_x_167) ;  /* 0xfffffffc00f08947 */ /* 0x004fea000383ffff */
[----:B------:R-:W-:Y:S05]  /*9400*/  BRA `(.L_x_168) ;  /* 0xffffffa4003c7947 */ /* 0x000fea000383ffff */
.L_x_69:
[----:B------:R-:W-:Y:S07]  /*9410*/  MOV R0, UR5 ;  /* 0x0000000500007c02 */ /* 0x000fee0008000f00 */
.L_x_169:
[----:B-1----:R1:W2:Y:S02]  /*9420*/  SYNCS.PHASECHK.TRANS64.TRYWAIT P0, [R0+URZ], R3 ;  /* 0x00000003000075a7 */ /* 0x0022a400080011ff */
[----:B--2---:R-:W-:Y:S05]  /*9430*/  @!P0 NANOSLEEP.SYNCS 0x989680 ;  /* 0x009896800000895d */ /* 0x004fea0003900000 */
[----:B------:R-:W2:Y:S02]  /*9440*/  @!P0 SYNCS.PHASECHK.TRANS64 P0, [R0+URZ], R3 ;  /* 0x00000003000085a7 */ /* 0x000ea400080010ff */
[----:B--2---:R-:W-:Y:S05]  /*9450*/  @!P0 BRA `(.L_x_169) ;  /* 0xfffffffc00f08947 */ /* 0x004fea000383ffff */
[----:B------:R-:W-:Y:S05]  /*9460*/  BRA `(.L_x_68) ;  /* 0xffffffa400587947 */ /* 0x000fea000383ffff */
.L_x_72:
[----:B------:R-:W-:-:S07]  /*9470*/  MOV R0, UR4 ;  /* 0x0000000400007c02 */ /* 0x000fce0008000f00 */
.L_x_170:
[----:B--2---:R2:W4:Y:S02]  /*9480*/  SYNCS.PHASECHK.TRANS64.TRYWAIT P0, [R0+URZ], R3 ;  /* 0x00000003000075a7 */ /* 0x00452400080011ff */
[----:B----4-:R-:W-:Y:S05]  /*9490*/  @!P0 NANOSLEEP.SYNCS 0x989680 ;  /* 0x009896800000895d */ /* 0x010fea0003900000 */
[----:B------:R-:W4:Y:S02]  /*94a0*/  @!P0 SYNCS.PHASECHK.TRANS64 P0, [R0+URZ], R3 ;  /* 0x00000003000085a7 */ /* 0x000f2400080010ff */
[----:B----4-:R-:W-:Y:S05]  /*94b0*/  @!P0 BRA `(.L_x_170) ;  /* 0xfffffffc00f08947 */ /* 0x010fea000383ffff */
[----:B------:R-:W-:Y:S05]  /*94c0*/  BRA `(.L_x_171) ;  /* 0xffffffa800347947 */ /* 0x000fea000383ffff */
.L_x_73:
[----:B------:R-:W-:-:S07]  /*94d0*/  MOV R0, UR5 ;  /* 0x0000000500007c02 */ /* 0x000fce0008000f00 */
.L_x_172:
[----:B-1----:R1:W2:Y:S02]  /*94e0*/  SYNCS.PHASECHK.TRANS64.TRYWAIT P0, [R0+URZ], R3 ;  /* 0x00000003000075a7 */ /* 0x0022a400080011ff */
[----:B--2---:R-:W-:Y:S05]  /*94f0*/  @!P0 NANOSLEEP.SYNCS 0x989680 ;  /* 0x009896800000895d */ /* 0x004fea0003900000 */
[----:B------:R-:W2:Y:S02]  /*9500*/  @!P0 SYNCS.PHASECHK.TRANS64 P0, [R0+URZ], R3 ;  /* 0x00000003000085a7 */ /* 0x000ea400080010ff */
[----:B--2---:R-:W-:Y:S05]  /*9510*/  @!P0 BRA `(.L_x_172) ;  /* 0xfffffffc00f08947 */ /* 0x004fea000383ffff */
[----:B------:R-:W-:Y:S05]  /*9520*/  BRA `(.L_x_173) ;  /* 0xffffffa800407947 */ /* 0x000fea000383ffff */
.L_x_74:
[----:B------:R-:W-:-:S07]  /*9530*/  MOV R0, UR5 ;  /* 0x0000000500007c02 */ /* 0x000fce0008000f00 */
.L_x_174:
[----:B-1----:R1:W2:Y:S02]  /*9540*/  SYNCS.PHASECHK.TRANS64.TRYWAIT P0, [R0+URZ], R3 ;  /* 0x00000003000075a7 */ /* 0x0022a400080011ff */
[----:B--2---:R-:W-:Y:S05]  /*9550*/  @!P0 NANOSLEEP.SYNCS 0x989680 ;  /* 0x009896800000895d */ /* 0x004fea0003900000 */
[----:B------:R-:W2:Y:S02]  /*9560*/  @!P0 SYNCS.PHASECHK.TRANS64 P0, [R0+URZ], R3 ;  /* 0x00000003000085a7 */ /* 0x000ea400080010ff */
[----:B--2---:R-:W-:Y:S05]  /*9570*/  @!P0 BRA `(.L_x_174) ;  /* 0xfffffffc00f08947 */ /* 0x004fea000383ffff */
[----:B------:R-:W-:Y:S05]  /*9580*/  BRA `(.L_x_175) ;  /* 0xffffffa8004c7947 */ /* 0x000fea000383ffff */
.L_x_75:
[----:B------:R-:W-:-:S07]  /*9590*/  MOV R0, UR4 ;  /* 0x0000000400007c02 */ /* 0x000fce0008000f00 */
.L_x_176:
[----:B-1----:R1:W2:Y:S02]  /*95a0*/  SYNCS.PHASECHK.TRANS64.TRYWAIT P0, [R0+URZ], R3 ;  /* 0x00000003000075a7 */ /* 0x0022a400080011ff */
[----:B--2---:R-:W-:Y:S05]  /*95b0*/  @!P0 NANOSLEEP.SYNCS 0x989680 ;  /* 0x009896800000895d */ /* 0x004fea0003900000 */
[----:B------:R-:W2:Y:S02]  /*95c0*/  @!P0 SYNCS.PHASECHK.TRANS64 P0, [R0+URZ], R3 ;  /* 0x00000003000085a7 */ /* 0x000ea400080010ff */
[----:B--2---:R-:W-:Y:S05]  /*95d0*/  @!P0 BRA `(.L_x_176) ;  /* 0xfffffffc00f08947 */ /* 0x004fea000383ffff */
[----:B------:R-:W-:Y:S05]  /*95e0*/  BRA `(.L_x_177) ;  /* 0xffffffa800587947 */ /* 0x000fea000383ffff */
.L_x_80:
[----:B-1----:R1:W2:Y:S02]  /*95f0*/  SYNCS.PHASECHK.TRANS64.TRYWAIT P0, [R8+URZ+0xd0], R5 ;  /* 0x0000d005080075a7 */ /* 0x0022a400080011ff */
[----:B--2---:R-:W-:Y:S05]  /*9600*/  @!P0 NANOSLEEP.SYNCS 0x989680 ;  /* 0x009896800000895d */ /* 0x004fea0003900000 */
[----:B------:R-:W2:Y:S02]  /*9610*/  @!P0 SYNCS.PHASECHK.TRANS64 P0, [R8+URZ+0xd0], R5 ;  /* 0x0000d005080085a7 */ /* 0x000ea400080010ff */
[----:B--2---:R-:W-:Y:S05]  /*9620*/  @!P0 BRA `(.L_x_80) ;  /* 0xfffffffc00f08947 */ /* 0x004fea000383ffff */
[----:B------:R-:W-:Y:S05]  /*9630*/  BRA `(.L_x_178) ;  /* 0xffffffac009c7947 */ /* 0x000fea000383ffff */
.L_x_83:
[----:B------:R-:W-:Y:S07]  /*9640*/  MOV R0, UR21 ;  /* 0x0000001500007c02 */ /* 0x000fee0008000f00 */
.L_x_179:
[----:B-1----:R1:W2:Y:S02]  /*9650*/  SYNCS.PHASECHK.TRANS64.TRYWAIT P1, [R0+URZ+0xc8], R5 ;  /* 0x0000c805000075a7 */ /* 0x0022a400080211ff */
[----:B--2---:R-:W-:Y:S05]  /*9660*/  @!P1 NANOSLEEP.SYNCS 0x989680 ;  /* 0x009896800000995d */ /* 0x004fea0003900000 */
[----:B------:R-:W2:Y:S02]  /*9670*/  @!P1 SYNCS.PHASECHK.TRANS64 P1, [R0+URZ+0xc8], R5 ;  /* 0x0000c805000095a7 */ /* 0x000ea400080210ff */
[----:B--2---:R-:W-:Y:S05]  /*9680*/  @!P1 BRA `(.L_x_179) ;  /* 0xfffffffc00f09947 */ /* 0x004fea000383ffff */
[----:B------:R-:W-:Y:S05]  /*9690*/  BRA `(.L_x_82) ;  /* 0xffffffb400187947 */ /* 0x000fea000383ffff */
.L_x_86:
[----:B-1----:R-:W-:Y:S07]  /*96a0*/  MOV R5, UR21 ;  /* 0x0000001500057c02 */ /* 0x002fee0008000f00 */
.L_x_180:
[----:B-1----:R1:W2:Y:S02]  /*96b0*/  SYNCS.PHASECHK.TRANS64.TRYWAIT P0, [R5+URZ+0xa0], R4 ;  /* 0x0000a004050075a7 */ /* 0x0022a400080011ff */
[----:B--2---:R-:W-:Y:S05]  /*96c0*/  @!P0 NANOSLEEP.SYNCS 0x989680 ;  /* 0x009896800000895d */ /* 0x004fea0003900000 */
[----:B------:R-:W2:Y:S02]  /*96d0*/  @!P0 SYNCS.PHASECHK.TRANS64 P0, [R5+URZ+0xa0], R4 ;  /* 0x0000a004050085a7 */ /* 0x000ea400080010ff */
[----:B--2---:R-:W-:Y:S05]  /*96e0*/  @!P0 BRA `(.L_x_180) ;  /* 0xfffffffc00f08947 */ /* 0x004fea000383ffff */
[----:B------:R-:W-:Y:S05]  /*96f0*/  BRA `(.L_x_181) ;  /* 0xffffffb400707947 */ /* 0x000fea000383ffff */
.L_x_87:
[----:B------:R-:W-:Y:S07]  /*9700*/  MOV R5, UR21 ;  /* 0x0000001500057c02 */ /* 0x000fee0008000f00 */
.L_x_182:
[----:B-1----:R1:W2:Y:S02]  /*9710*/  SYNCS.PHASECHK.TRANS64.TRYWAIT P0, [R5+URZ+0xa8], R4 ;  /* 0x0000a804050075a7 */ /* 0x0022a400080011ff */
[----:B--2---:R-:W-:Y:S05]  /*9720*/  @!P0 NANOSLEEP.SYNCS 0x989680 ;  /* 0x009896800000895d */ /* 0x004fea0003900000 */
[----:B------:R-:W2:Y:S02]  /*9730*/  @!P0 SYNCS.PHASECHK.TRANS64 P0, [R5+URZ+0xa8], R4 ;  /* 0x0000a804050085a7 */ /* 0x000ea400080010ff */
[----:B--2---:R-:W-:Y:S05]  /*9740*/  @!P0 BRA `(.L_x_182) ;  /* 0xfffffffc00f08947 */ /* 0x004fea000383ffff */
[----:B------:R-:W-:Y:S05]  /*9750*/  BRA `(.L_x_183) ;  /* 0xffffffb400a87947 */ /* 0x000fea000383ffff */
.L_x_88:
[----:B-1----:R-:W-:Y:S07]  /*9760*/  MOV R5, UR21 ;  /* 0x0000001500057c02 */ /* 0x002fee0008000f00 */
.L_x_184:
[----:B-1----:R1:W2:Y:S02]  /*9770*/  SYNCS.PHASECHK.TRANS64.TRYWAIT P0, [R5+URZ+0xb0], R4 ;  /* 0x0000b004050075a7 */ /* 0x0022a400080011ff */
[----:B--2---:R-:W-:Y:S05]  /*9780*/  @!P0 NANOSLEEP.SYNCS 0x989680 ;  /* 0x009896800000895d */ /* 0x004fea0003900000 */
[----:B------:R-:W2:Y:S02]  /*9790*/  @!P0 SYNCS.PHASECHK.TRANS64 P0, [R5+URZ+0xb0], R4 ;  /* 0x0000b004050085a7 */ /* 0x000ea400080010ff */
[----:B--2---:R-:W-:Y:S05]  /*97a0*/  @!P0 BRA `(.L_x_184) ;  /* 0xfffffffc00f08947 */ /* 0x004fea000383ffff */
[----:B------:R-:W-:Y:S05]  /*97b0*/  BRA `(.L_x_185) ;  /* 0xffffffb400ec7947 */ /* 0x000fea000383ffff */
.L_x_89:
[----:B-1----:R-:W-:Y:S07]  /*97c0*/  MOV R5, UR21 ;  /* 0x0000001500057c02 */ /* 0x002fee0008000f00 */
.L_x_186:
[----:B-1----:R1:W2:Y:S02]  /*97d0*/  SYNCS.PHASECHK.TRANS64.TRYWAIT P0, [R5+URZ+0xb8], R4 ;  /* 0x0000b804050075a7 */ /* 0x0022a400080011ff */
[----:B--2---:R-:W-:Y:S05]  /*97e0*/  @!P0 NANOSLEEP.SYNCS 0x989680 ;  /* 0x009896800000895d */ /* 0x004fea0003900000 */
[----:B------:R-:W2:Y:S02]  /*97f0*/  @!P0 SYNCS.PHASECHK.TRANS64 P0, [R5+URZ+0xb8], R4 ;  /* 0x0000b804050085a7 */ /* 0x000ea400080010ff */
[----:B--2---:R-:W-:Y:S05]  /*9800*/  @!P0 BRA `(.L_x_186) ;  /* 0xfffffffc00f08947 */ /* 0x004fea000383ffff */
[----:B------:R-:W-:Y:S05]  /*9810*/  BRA `(.L_x_187) ;  /* 0xffffffb800347947 */ /* 0x000fea000383ffff */
.L_x_91:
[----:B------:R-:W-:-:S07]  /*9820*/  MOV R0, UR21 ;  /* 0x0000001500007c02 */ /* 0x000fce0008000f00 */
.L_x_188:
[----:B-1----:R1:W2:Y:S02]  /*9830*/  SYNCS.PHASECHK.TRANS64.TRYWAIT P0, [R0+URZ+0xa0], R3 ;  /* 0x0000a003000075a7 */ /* 0x0022a400080011ff */
[----:B--2---:R-:W-:Y:S05]  /*9840*/  @!P0 NANOSLEEP.SYNCS 0x989680 ;  /* 0x009896800000895d */ /* 0x004fea0003900000 */
[----:B------:R-:W2:Y:S02]  /*9850*/  @!P0 SYNCS.PHASECHK.TRANS64 P0, [R0+URZ+0xa0], R3 ;  /* 0x0000a003000085a7 */ /* 0x000ea400080010ff */
[----:B--2---:R-:W-:Y:S05]  /*9860*/  @!P0 BRA `(.L_x_188) ;  /* 0xfffffffc00f08947 */ /* 0x004fea000383ffff */
[----:B------:R-:W-:Y:S05]  /*9870*/  BRA `(.L_x_189) ;  /* 0xffffffb800ac7947 */ /* 0x000fea000383ffff */
.L_x_92:
[----:B-1----:R-:W-:-:S07]  /*9880*/  MOV R0, UR21 ;  /* 0x0000001500007c02 */ /* 0x002fce0008000f00 */
.L_x_190:
[----:B-1----:R1:W2:Y:S02]  /*9890*/  SYNCS.PHASECHK.TRANS64.TRYWAIT P0, [R0+URZ+0xa8], R3 ;  /* 0x0000a803000075a7 */ /* 0x0022a400080011ff */
[----:B--2---:R-:W-:Y:S05]  /*98a0*/  @!P0 NANOSLEEP.SYNCS 0x989680 ;  /* 0x009896800000895d */ /* 0x004fea0003900000 */
[----:B------:R-:W2:Y:S02]  /*98b0*/  @!P0 SYNCS.PHASECHK.TRANS64 P0, [R0+URZ+0xa8], R3 ;  /* 0x0000a803000085a7 */ /* 0x000ea400080010ff */
[----:B--2---:R-:W-:Y:S05]  /*98c0*/  @!P0 BRA `(.L_x_190) ;  /* 0xfffffffc00f08947 */ /* 0x004fea000383ffff */
[----:B------:R-:W-:Y:S05]  /*98d0*/  BRA `(.L_x_191) ;  /* 0xffffffb8009c7947 */ /* 0x000fea000383ffff */
.L_x_93:
[----:B-1----:R-:W-:-:S07]  /*98e0*/  MOV R0, UR21 ;  /* 0x0000001500007c02 */ /* 0x002fce0008000f00 */
.L_x_192:
[----:B-1----:R1:W2:Y:S02]  /*98f0*/  SYNCS.PHASECHK.TRANS64.TRYWAIT P0, [R0+URZ+0xb0], R3 ;  /* 0x0000b003000075a7 */ /* 0x0022a400080011ff */
[----:B--2---:R-:W-:Y:S05]  /*9900*/  @!P0 NANOSLEEP.SYNCS 0x989680 ;  /* 0x009896800000895d */ /* 0x004fea0003900000 */
[----:B------:R-:W2:Y:S02]  /*9910*/  @!P0 SYNCS.PHASECHK.TRANS64 P0, [R0+URZ+0xb0], R3 ;  /* 0x0000b003000085a7 */ /* 0x000ea400080010ff */
[----:B--2---:R-:W-:Y:S05]  /*9920*/  @!P0 BRA `(.L_x_192) ;  /* 0xfffffffc00f08947 */ /* 0x004fea000383ffff */
[----:B------:R-:W-:Y:S05]  /*9930*/  BRA `(.L_x_193) ;  /* 0xffffffb8008c7947 */ /* 0x000fea000383ffff */
.L_x_95:
[----:B-1----:R1:W2:Y:S02]  /*9940*/  SYNCS.PHASECHK.TRANS64.TRYWAIT P0, [R3+URZ+0xd0], R0 ;  /* 0x0000d000030075a7 */ /* 0x0022a400080011ff */
[----:B--2---:R-:W-:Y:S05]  /*9950*/  @!P0 NANOSLEEP.SYNCS 0x989680 ;  /* 0x009896800000895d */ /* 0x004fea0003900000 */
[----:B------:R-:W2:Y:S02]  /*9960*/  @!P0 SYNCS.PHASECHK.TRANS64 P0, [R3+URZ+0xd0], R0 ;  /* 0x0000d000030085a7 */ /* 0x000ea400080010ff */
[----:B--2---:R-:W-:Y:S05]  /*9970*/  @!P0 BRA `(.L_x_95) ;  /* 0xfffffffc00f08947 */ /* 0x004fea000383ffff */
[----:B------:R-:W-:Y:S05]  /*9980*/  BRA `(.L_x_194) ;  /* 0xffffffbc005c7947 */ /* 0x000fea000383ffff */
.L_x_106:
[----:B-1----:R-:W-:Y:S04]  /*9990*/  MOV R0, UR44 ;  /* 0x0000002c00007c02 */ /* 0x002fe80008000f00 */
[----:B------:R1:W2:Y:S03]  /*99a0*/  SYNCS.PHASECHK.TRANS64.TRYWAIT P1, [R0+URZ+0x80], R5 ;  /* 0x00008005000075a7 */ /* 0x0002a600080211ff */
[----:B--2---:R-:W-:Y:S05]  /*99b0*/  @!P1 NANOSLEEP.SYNCS 0x989680 ;  /* 0x009896800000995d */ /* 0x004fea0003900000 */
[----:B------:R-:W2:Y:S02]  /*99c0*/  @!P1 SYNCS.PHASECHK.TRANS64 P1, [R0+URZ+0x80], R5 ;  /* 0x00008005000095a7 */ /* 0x000ea400080210ff */
[----:B--2---:R-:W-:Y:S05]  /*99d0*/  @!P1 BRA `(.L_x_106) ;  /* 0xfffffffc00ec9947 */ /* 0x004fea000383ffff */
[----:B------:R-:W-:Y:S05]  /*99e0*/  BRA `(.L_x_105) ;  /* 0xffffffc800f07947 */ /* 0x000fea000383ffff */
.L_x_108:
[----:B-1----:R1:W4:Y:S02]  /*99f0*/  SYNCS.PHASECHK.TRANS64.TRYWAIT P0, [R80+URZ+0xf0], R3 ;  /* 0x0000f003500075a7 */ /* 0x00232400080011ff */
[----:B----4-:R-:W-:Y:S05]  /*9a00*/  @!P0 NANOSLEEP.SYNCS 0x989680 ;  /* 0x009896800000895d */ /* 0x010fea0003900000 */
[----:B------:R-:W4:Y:S02]  /*9a10*/  @!P0 SYNCS.PHASECHK.TRANS64 P0, [R80+URZ+0xf0], R3 ;  /* 0x0000f003500085a7 */ /* 0x000f2400080010ff */
[----:B----4-:R-:W-:Y:S05]  /*9a20*/  @!P0 BRA `(.L_x_108) ;  /* 0xfffffffc00f08947 */ /* 0x010fea000383ffff */
[----:B------:R-:W-:Y:S05]  /*9a30*/  BRA `(.L_x_107) ;  /* 0xffffffcc001c7947 */ /* 0x000fea000383ffff */
.L_x_117:
[----:B-1----:R1:W2:Y:S02]  /*9a40*/  SYNCS.PHASECHK.TRANS64.TRYWAIT P0, [R3+URZ+0x80], R0 ;  /* 0x00008000030075a7 */ /* 0x0022a400080011ff */
[----:B--2---:R-:W-:Y:S05]  /*9a50*/  @!P0 NANOSLEEP.SYNCS 0x989680 ;  /* 0x009896800000895d */ /* 0x004fea0003900000 */
[----:B------:R-:W2:Y:S02]  /*9a60*/  @!P0 SYNCS.PHASECHK.TRANS64 P0, [R3+URZ+0x80], R0 ;  /* 0x00008000030085a7 */ /* 0x000ea400080010ff */
[----:B--2---:R-:W-:Y:S05]  /*9a70*/  @!P0 BRA `(.L_x_117) ;  /* 0xfffffffc00f08947 */ /* 0x004fea000383ffff */
[----:B------:R-:W-:Y:S05]  /*9a80*/  BRA `(.L_x_116) ;  /* 0xffffffd400407947 */ /* 0x000fea000383ffff */
.L_x_125:
[----:B-1----:R1:W3:Y:S02]  /*9a90*/  SYNCS.PHASECHK.TRANS64.TRYWAIT P0, [R89+URZ+0x80], R4 ;  /* 0x00008004590075a7 */ /* 0x0022e400080011ff */
[----:B---3--:R-:W-:Y:S05]  /*9aa0*/  @!P0 NANOSLEEP.SYNCS 0x989680 ;  /* 0x009896800000895d */ /* 0x008fea0003900000 */
[----:B------:R-:W3:Y:S02]  /*9ab0*/  @!P0 SYNCS.PHASECHK.TRANS64 P0, [R89+URZ+0x80], R4 ;  /* 0x00008004590085a7 */ /* 0x000ee400080010ff */
[----:B---3--:R-:W-:Y:S05]  /*9ac0*/  @!P0 BRA `(.L_x_125) ;  /* 0xfffffffc00f08947 */ /* 0x008fea000383ffff */
[----:B------:R-:W-:Y:S05]  /*9ad0*/  BRA `(.L_x_124) ;  /* 0xffffffdc00887947 */ /* 0x000fea000383ffff */
.L_x_133:
[----:B-1----:R1:W3:Y:S02]  /*9ae0*/  SYNCS.PHASECHK.TRANS64.TRYWAIT P0, [R92+URZ+0x80], R3 ;  /* 0x000080035c0075a7 */ /* 0x0022e400080011ff */
[----:B---3--:R-:W-:Y:S05]  /*9af0*/  @!P0 NANOSLEEP.SYNCS 0x989680 ;  /* 0x009896800000895d */ /* 0x008fea0003900000 */
[----:B------:R-:W3:Y:S02]  /*9b00*/  @!P0 SYNCS.PHASECHK.TRANS64 P0, [R92+URZ+0x80], R3 ;  /* 0x000080035c0085a7 */ /* 0x000ee400080010ff */
[----:B---3--:R-:W-:Y:S05]  /*9b10*/  @!P0 BRA `(.L_x_133) ;  /* 0xfffffffc00f08947 */ /* 0x008fea000383ffff */
[----:B------:R-:W-:Y:S05]  /*9b20*/  BRA `(.L_x_132) ;  /* 0xffffffe400cc7947 */ /* 0x000fea000383ffff */
        .weak           $__internal_0_$__cuda_sm10x_tcgen05_guardrail_trap_col_being_dealloced_not_returned_by_alloc
        .type           $__internal_0_$__cuda_sm10x_tcgen05_guardrail_trap_col_being_dealloced_not_returned_by_alloc,@function
        .size           $__internal_0_$__cuda_sm10x_tcgen05_guardrail_trap_col_being_dealloced_not_returned_by_alloc,($__internal_1_$__cuda_sm10x_tcgen05_guardrail_trap_phase_invalid_during_alloc - $__internal_0_$__cuda_sm10x_tcgen05_guardrail_trap_col_being_dealloced_not_returned_by_alloc)
$__internal_0_$__cuda_sm10x_tcgen05_guardrail_trap_col_being_dealloced_not_returned_by_alloc:
[----:B------:R-:W-:Y:S05]  /*9b30*/  BPT.TRAP 0x1 ;  /* 0x000000040000795c */ /* 0x000fea0000300000 */
[----:B------:R-:W-:-:S04]  /*9b40*/  HFMA2 R3, -RZ, RZ, 0, 0 ;  /* 0x00000000ff037431 */ /* 0x000fc800000001ff */
[----:B------:R-:W-:Y:S05]  /*9b50*/  RET.REL.NODEC R2 `(_ZN7cutlass13device_kernelINS_4gemm6kernel13GemmUniversalIN4cute5tupleIJiiiiEEENS1_10collective13CollectiveMmaINS1_35MainloopSm100TmaUmmaWarpSpecializedILi8ELi2ELi4ENS5_IJNS4_1CILi4EEENSA_ILi1EEESC_EEEEENS5_IJNSA_ILi64EEENSA_ILi128EEENSA_ILi32EEEEEENS_10tfloat32_tENS5_IJlSC_lEEESJ_SK_NS4_8TiledMMAINS4_8MMA_AtomIJNS4_17SM100_MMA_TF32_SSISJ_SJ_fLi64ELi128ELNS4_4UMMA5MajorE0ELSP_0ELNSO_7ScaleInE0ELSQ_0EEEEEENS4_6LayoutINS5_IJSC_SC_SC_EEENS5_IJNSA_ILi0EEESV_SV_EEEEENS5_IJNS4_10UnderscoreESY_SY_EEEEENS4_13SM90_TMA_LOADENS4_14ComposedLayoutINS4_7SwizzleILi3ELi4ELi3EEENS4_18smem_ptr_flag_bitsILi32EEENST_INS5_IJNSA_ILi8EEESH_EEENS5_IJSH_SC_EEEEEEEvNS4_8identityENS4_23SM90_TMA_LOAD_MULTICASTES1B_vS1C_EENS_8epilogue10collective18CollectiveEpilogueINS1F_23Sm100TmaWarpSpecializedILi4ELi2ELi16ELb1ELb0EEEJSI_NS5_IJNST_ISF_SC_EENST_ISH_SC_EEEEESJ_SK_SJ_SK_NS1F_6fusion15FusionCallbacksIS1J_NS1N_17LinearCombinationISJ_fSJ_fLNS_15FloatRoundStyleE2EEESI_S1M_JEEENS4_5SM1004TMEM4LOAD26SM100_TMEM_LOAD_16dp128b8xES11_S1B_NS4_17SM75_U32x4_LDSM_NENS4_14SM90_TMA_STOREES1B_NS4_17SM90_U32x4_STSM_NENS4_39AutoVectorizingCopyWithAssumedAlignmentILi128EEEEEEvvEEEEvNT_6ParamsE) ;  /* 0xffffff6402287950 */ /* 0x000fea0003c3ffff */
        .weak           $__internal_1_$__cuda_sm10x_tcgen05_guardrail_trap_phase_invalid_during_alloc
        .type           $__internal_1_$__cuda_sm10x_tcgen05_guardrail_trap_phase_invalid_during_alloc,@function
        .size           $__internal_1_$__cuda_sm10x_tcgen05_guardrail_trap_phase_invalid_during_alloc,($__internal_2_$__cuda_sm10x_tcgen05_guardrail_trap_unallocated_columns_being_dealloced - $__internal_1_$__cuda_sm10x_tcgen05_guardrail_trap_phase_invalid_during_alloc)
$__internal_1_$__cuda_sm10x_tcgen05_guardrail_trap_phase_invalid_during_alloc:
[----:B------:R-:W-:Y:S05]  /*9b60*/  BPT.TRAP 0x1 ;  /* 0x000000040000795c */ /* 0x000fea0000300000 */
[----:B------:R-:W-:-:S04]  /*9b70*/  MOV R5, 0x0 ;  /* 0x0000000000057802 */ /* 0x000fc80000000f00 */
[----:B------:R-:W-:Y:S05]  /*9b80*/  RET.REL.NODEC R4 `(_ZN7cutlass13device_kernelINS_4gemm6kernel13GemmUniversalIN4cute5tupleIJiiiiEEENS1_10collective13CollectiveMmaINS1_35MainloopSm100TmaUmmaWarpSpecializedILi8ELi2ELi4ENS5_IJNS4_1CILi4EEENSA_ILi1EEESC_EEEEENS5_IJNSA_ILi64EEENSA_ILi128EEENSA_ILi32EEEEEENS_10tfloat32_tENS5_IJlSC_lEEESJ_SK_NS4_8TiledMMAINS4_8MMA_AtomIJNS4_17SM100_MMA_TF32_SSISJ_SJ_fLi64ELi128ELNS4_4UMMA5MajorE0ELSP_0ELNSO_7ScaleInE0ELSQ_0EEEEEENS4_6LayoutINS5_IJSC_SC_SC_EEENS5_IJNSA_ILi0EEESV_SV_EEEEENS5_IJNS4_10UnderscoreESY_SY_EEEEENS4_13SM90_TMA_LOADENS4_14ComposedLayoutINS4_7SwizzleILi3ELi4ELi3EEENS4_18smem_ptr_flag_bitsILi32EEENST_INS5_IJNSA_ILi8EEESH_EEENS5_IJSH_SC_EEEEEEEvNS4_8identityENS4_23SM90_TMA_LOAD_MULTICASTES1B_vS1C_EENS_8epilogue10collective18CollectiveEpilogueINS1F_23Sm100TmaWarpSpecializedILi4ELi2ELi16ELb1ELb0EEEJSI_NS5_IJNST_ISF_SC_EENST_ISH_SC_EEEEESJ_SK_SJ_SK_NS1F_6fusion15FusionCallbacksIS1J_NS1N_17LinearCombinationISJ_fSJ_fLNS_15FloatRoundStyleE2EEESI_S1M_JEEENS4_5SM1004TMEM4LOAD26SM100_TMEM_LOAD_16dp128b8xES11_S1B_NS4_17SM75_U32x4_LDSM_NENS4_14SM90_TMA_STOREES1B_NS4_17SM90_U32x4_STSM_NENS4_39AutoVectorizingCopyWithAssumedAlignmentILi128EEEEEEvvEEEEvNT_6ParamsE) ;  /* 0xffffff64041c7950 */ /* 0x000fea0003c3ffff */
        .weak           $__internal_2_$__cuda_sm10x_tcgen05_guardrail_trap_unallocated_columns_being_dealloced
        .type           $__internal_2_$__cuda_sm10x_tcgen05_guardrail_trap_unallocated_columns_being_dealloced,@function
        .size           $__internal_2_$__cuda_sm10x_tcgen05_guardrail_trap_unallocated_columns_being_dealloced,(.L_x_196 - $__internal_2_$__cuda_sm10x_tcgen05_guardrail_trap_unallocated_columns_being_dealloced)
$__internal_2_$__cuda_sm10x_tcgen05_guardrail_trap_unallocated_columns_being_dealloced:
[----:B------:R-:W-:Y:S05]  /*9b90*/  BPT.TRAP 0x1 ;  /* 0x000000040000795c */ /* 0x000fea0000300000 */
[----:B------:R-:W-:-:S04]  /*9ba0*/  HFMA2 R3, -RZ, RZ, 0, 0 ;  /* 0x00000000ff037431 */ /* 0x000fc800000001ff */
[----:B------:R-:W-:Y:S05]  /*9bb0*/  RET.REL.NODEC R2 `(_ZN7cutlass13device_kernelINS_4gemm6kernel13GemmUniversalIN4cute5tupleIJiiiiEEENS1_10collective13CollectiveMmaINS1_35MainloopSm100TmaUmmaWarpSpecializedILi8ELi2ELi4ENS5_IJNS4_1CILi4EEENSA_ILi1EEESC_EEEEENS5_IJNSA_ILi64EEENSA_ILi128EEENSA_ILi32EEEEEENS_10tfloat32_tENS5_IJlSC_lEEESJ_SK_NS4_8TiledMMAINS4_8MMA_AtomIJNS4_17SM100_MMA_TF32_SSISJ_SJ_fLi64ELi128ELNS4_4UMMA5MajorE0ELSP_0ELNSO_7ScaleInE0ELSQ_0EEEEEENS4_6LayoutINS5_IJSC_SC_SC_EEENS5_IJNSA_ILi0EEESV_SV_EEEEENS5_IJNS4_10UnderscoreESY_SY_EEEEENS4_13SM90_TMA_LOADENS4_14ComposedLayoutINS4_7SwizzleILi3ELi4ELi3EEENS4_18smem_ptr_flag_bitsILi32EEENST_INS5_IJNSA_ILi8EEESH_EEENS5_IJSH_SC_EEEEEEEvNS4_8identityENS4_23SM90_TMA_LOAD_MULTICASTES1B_vS1C_EENS_8epilogue10collective18CollectiveEpilogueINS1F_23Sm100TmaWarpSpecializedILi4ELi2ELi16ELb1ELb0EEEJSI_NS5_IJNST_ISF_SC_EENST_ISH_SC_EEEEESJ_SK_SJ_SK_NS1F_6fusion15FusionCallbacksIS1J_NS1N_17LinearCombinationISJ_fSJ_fLNS_15FloatRoundStyleE2EEESI_S1M_JEEENS4_5SM1004TMEM4LOAD26SM100_TMEM_LOAD_16dp128b8xES11_S1B_NS4_17SM75_U32x4_LDSM_NENS4_14SM90_TMA_STOREES1B_NS4_17SM90_U32x4_STSM_NENS4_39AutoVectorizingCopyWithAssumedAlignmentILi128EEEEEEvvEEEEvNT_6ParamsE) ;  /* 0xffffff6402107950 */ /* 0x000fea0003c3ffff */
.L_x_195:
[----:B------:R-:W-:-:S00]  /*9bc0*/  BRA `(.L_x_195) ;  /* 0xfffffffc00fc7947 */ /* 0x000fc0000383ffff */
[----:B------:R-:W-:-:S00]  /*9bd0*/  NOP ;  /* 0x0000000000007918 */ /* 0x000fc00000000000 */
        /* <DEDUP_REMOVED lines=10> */
.L_x_196:


//--------------------- .nv.global.init           --------------------------
	.section	.nv.global.init,"aw",@progbits
.nv.global.init:
	.type		$str$27,@object
	.size		$str$27,($str$28 - $str$27)
$str$27:
        /*0000*/ 	.byte	0x28, 0x61, 0x64, 0x64, 0x72, 0x65, 0x73, 0x73, 0x20, 0x26, 0x20, 0x6d, 0x61, 0x73, 0x6b, 0x29
        /*0010*/ 	.byte	0x20, 0x3d, 0x3d, 0x20, 0x30, 0x00
	.type		$str$28,@object
	.size		$str$28,($str$26 - $str$28)
$str$28:
        /*0016*/ 	.byte	0x2f, 0x74, 0x6d, 0x70, 0x2f, 0x63, 0x75, 0x74, 0x6c, 0x61, 0x73, 0x73, 0x5f, 0x73, 0x77, 0x65
        /*0026*/ 	.byte	0x65, 0x70, 0x5f, 0x73, 0x72, 0x63, 0x2f, 0x69, 0x6e, 0x63, 0x6c, 0x75, 0x64, 0x65, 0x2f, 0x63
        /*0036*/ 	.byte	0x75, 0x74, 0x65, 0x2f, 0x70, 0x6f, 0x69, 0x6e, 0x74, 0x65, 0x72, 0x5f, 0x66, 0x6c, 0x61, 0x67
        /*0046*/ 	.byte	0x67, 0x65, 0x64, 0x2e, 0x68, 0x70, 0x70, 0x00
	.type		$str$26,@object
	.size		$str$26,($str$25 - $str$26)
$str$26:
        /*004e*/ 	.byte	0x2f, 0x74, 0x6d, 0x70, 0x2f, 0x63, 0x75, 0x74, 0x6c, 0x61, 0x73, 0x73, 0x5f, 0x73, 0x77, 0x65
        /*005e*/ 	.byte	0x65, 0x70, 0x5f, 0x73, 0x72, 0x63, 0x2f, 0x69, 0x6e, 0x63, 0x6c, 0x75, 0x64, 0x65, 0x2f, 0x63
        /*006e*/ 	.byte	0x75, 0x74, 0x65, 0x2f, 0x61, 0x74, 0x6f, 0x6d, 0x2f, 0x63, 0x6f, 0x70, 0x79, 0x5f, 0x74, 0x72
        /*007e*/ 	.byte	0x61, 0x69, 0x74, 0x73, 0x5f, 0x73, 0x6d, 0x31, 0x30, 0x30, 0x2e, 0x68, 0x70, 0x70, 0x00
	.type		$str$25,@object
	.size		$str$25,(__unnamed_1 - $str$25)
$str$25:
        /*008d*/ 	.byte	0x28, 0x28, 0x75, 0x69, 0x6e, 0x74, 0x33, 0x32, 0x5f, 0x74, 0x28, 0x74, 0x68, 0x72, 0x65, 0x61
        /*009d*/ 	.byte	0x64, 0x49, 0x64, 0x78, 0x2e, 0x78, 0x29, 0x20, 0x2f, 0x20, 0x33, 0x32, 0x29, 0x20, 0x25, 0x20
        /*00ad*/ 	.byte	0x34, 0x29, 0x20, 0x3d, 0x3d, 0x20, 0x28, 0x28, 0x28, 0x74, 0x6d, 0x65, 0x6d, 0x5f, 0x61, 0x64
        /*00bd*/ 	.byte	0x64, 0x72, 0x20, 0x3e, 0x3e, 0x20, 0x31, 0x36, 0x29, 0x20, 0x2f, 0x20, 0x33, 0x32, 0x29, 0x20
        /*00cd*/ 	.byte	0x25, 0x20, 0x34, 0x29, 0x00
	.type		__unnamed_1,@object
	.size		__unnamed_1,(__unnamed_2 - __unnamed_1)
__unnamed_1:
        /*00d2*/ 	.byte	0x61, 0x75, 0x74, 0x6f, 0x20, 0x63, 0x75, 0x74, 0x65, 0x3a, 0x3a, 0x61, 0x73, 0x5f, 0x70, 0x6f
        /* <DEDUP_REMOVED lines=24> */
        /*0262*/ 	.byte	0x30, 0x34, 0x38, 0x3e, 0x3e, 0x3e, 0x3e, 0x5d, 0x00
	.type		__unnamed_2,@object
	.size		__unnamed_2,(.L_2 - __unnamed_2)
__unnamed_2:
        /* <DEDUP_REMOVED lines=45> */
        /*053b*/ 	.byte	0x3e, 0x3e, 0x3e, 0x5d, 0x00
.L_2:


//--------------------- .nv.shared._ZN7cutlass13device_kernelINS_4gemm6kernel13GemmUniversalIN4cute5tupleIJiiiiEEENS1_10collective13CollectiveMmaINS1_35MainloopSm100TmaUmmaWarpSpecializedILi8ELi2ELi4ENS5_IJNS4_1CILi4EEENSA_ILi1EEESC_EEEEENS5_IJNSA_ILi64EEENSA_ILi128EEENSA_ILi32EEEEEENS_10tfloat32_tENS5_IJlSC_lEEESJ_SK_NS4_8TiledMMAINS4_8MMA_AtomIJNS4_17SM100_MMA_TF32_SSISJ_SJ_fLi64ELi128ELNS4_4UMMA5MajorE0ELSP_0ELNSO_7ScaleInE0ELSQ_0EEEEEENS4_6LayoutINS5_IJSC_SC_SC_EEENS5_IJNSA_ILi0EEESV_SV_EEEEENS5_IJNS4_10UnderscoreESY_SY_EEEEENS4_13SM90_TMA_LOADENS4_14ComposedLayoutINS4_7SwizzleILi3ELi4ELi3EEENS4_18smem_ptr_flag_bitsILi32EEENST_INS5_IJNSA_ILi8EEESH_EEENS5_IJSH_SC_EEEEEEEvNS4_8identityENS4_23SM90_TMA_LOAD_MULTICASTES1B_vS1C_EENS_8epilogue10collective18CollectiveEpilogueINS1F_23Sm100TmaWarpSpecializedILi4ELi2ELi16ELb1ELb0EEEJSI_NS5_IJNST_ISF_SC_EENST_ISH_SC_EEEEESJ_SK_SJ_SK_NS1F_6fusion15FusionCallbacksIS1J_NS1N_17LinearCombinationISJ_fSJ_fLNS_15FloatRoundStyleE2EEESI_S1M_JEEENS4_5SM1004TMEM4LOAD26SM100_TMEM_LOAD_16dp128b8xES11_S1B_NS4_17SM75_U32x4_LDSM_NENS4_14SM90_TMA_STOREES1B_NS4_17SM90_U32x4_STSM_NENS4_39AutoVectorizingCopyWithAssumedAlignmentILi128EEEEEEvvEEEEvNT_6ParamsE --------------------------
	.section	.nv.shared._ZN7cutlass13device_kernelINS_4gemm6kernel13GemmUniversalIN4cute5tupleIJiiiiEEENS1_10collective13CollectiveMmaINS1_35MainloopSm100TmaUmmaWarpSpecializedILi8ELi2ELi4ENS5_IJNS4_1CILi4EEENSA_ILi1EEESC_EEEEENS5_IJNSA_ILi64EEENSA_ILi128EEENSA_ILi32EEEEEENS_10tfloat32_tENS5_IJlSC_lEEESJ_SK_NS4_8TiledMMAINS4_8MMA_AtomIJNS4_17SM100_MMA_TF32_SSISJ_SJ_fLi64ELi128ELNS4_4UMMA5MajorE0ELSP_0ELNSO_7ScaleInE0ELSQ_0EEEEEENS4_6LayoutINS5_IJSC_SC_SC_EEENS5_IJNSA_ILi0EEESV_SV_EEEEENS5_IJNS4_10UnderscoreESY_SY_EEEEENS4_13SM90_TMA_LOADENS4_14ComposedLayoutINS4_7SwizzleILi3ELi4ELi3EEENS4_18smem_ptr_flag_bitsILi32EEENST_INS5_IJNSA_ILi8EEESH_EEENS5_IJSH_SC_EEEEEEEvNS4_8identityENS4_23SM90_TMA_LOAD_MULTICASTES1B_vS1C_EENS_8epilogue10collective18CollectiveEpilogueINS1F_23Sm100TmaWarpSpecializedILi4ELi2ELi16ELb1ELb0EEEJSI_NS5_IJNST_ISF_SC_EENST_ISH_SC_EEEEESJ_SK_SJ_SK_NS1F_6fusion15FusionCallbacksIS1J_NS1N_17LinearCombinationISJ_fSJ_fLNS_15FloatRoundStyleE2EEESI_S1M_JEEENS4_5SM1004TMEM4LOAD26SM100_TMEM_LOAD_16dp128b8xES11_S1B_NS4_17SM75_U32x4_LDSM_NENS4_14SM90_TMA_STOREES1B_NS4_17SM90_U32x4_STSM_NENS4_39AutoVectorizingCopyWithAssumedAlignmentILi128EEEEEEvvEEEEvNT_6ParamsE,"aw",@nobits
	.sectionflags	@""
	.align	16
	.zero		1024


//--------------------- .nv.shared.reserved.0     --------------------------
	.section	.nv.shared.reserved.0,"aw",@nobits
	.weak		__nv_reservedSMEM_offset_0_alias
	.size		__nv_reservedSMEM_offset_0_alias, 0, 64
	.other		__nv_reservedSMEM_offset_0_alias,@"STO_CUDA_RESERVED_SHARED STV_DEFAULT"
__nv_reservedSMEM_offset_0_alias:
	.zero		0
.nv.shared.reserved.0:
	.zero		64
	.weak		__nv_reservedSMEM_tcgen05_partition
	.type		__nv_reservedSMEM_tcgen05_partition,@object
	.size		__nv_reservedSMEM_tcgen05_partition,(.L_0 - __nv_reservedSMEM_tcgen05_partition)
__nv_reservedSMEM_tcgen05_partition:
	.zero		32
.L_0:


//--------------------- .nv.global                --------------------------
	.section	.nv.global,"aw",@nobits
.nv.global:
	.type		_ZN40_INTERNAL_ee2c1d5e_4_k_cu_a17703c6_222954cute1_E,@object
	.size		_ZN40_INTERNAL_ee2c1d5e_4_k_cu_a17703c6_222954cute1_E,(_ZN40_INTERNAL_ee2c1d5e_4_k_cu_a17703c6_222954cuda3std3__45__cpo6cbeginE - _ZN40_INTERNAL_ee2c1d5e_4_k_cu_a17703c6_222954cute1_E)
_ZN40_INTERNAL_ee2c1d5e_4_k_cu_a17703c6_222954cute1_E:
	.zero		1
	.type		_ZN40_INTERNAL_ee2c1d5e_4_k_cu_a17703c6_222954cuda3std3__45__cpo6cbeginE,@object
	.size		_ZN40_INTERNAL_ee2c1d5e_4_k_cu_a17703c6_222954cuda3std3__45__cpo6cbeginE,(_ZN40_INTERNAL_ee2c1d5e_4_k_cu_a17703c6_222954cuda3std3__48in_placeE - _ZN40_INTERNAL_ee2c1d5e_4_k_cu_a17703c6_222954cuda3std3__45__cpo6cbeginE)
_ZN40_INTERNAL_ee2c1d5e_4_k_cu_a17703c6_222954cuda3std3__45__cpo6cbeginE:
	.zero		1
	.type		_ZN40_INTERNAL_ee2c1d5e_4_k_cu_a17703c6_222954cuda3std3__48in_placeE,@object
	.size		_ZN40_INTERNAL_ee2c1d5e_4_k_cu_a17703c6_222954cuda3std3__48in_placeE,(_ZN40_INTERNAL_ee2c1d5e_4_k_cu_a17703c6_222954cuda3std6ranges3__45__cpo9iter_moveE - _ZN40_INTERNAL_ee2c1d5e_4_k_cu_a17703c6_222954cuda3std3__48in_placeE)
_ZN40_INTERNAL_ee2c1d5e_4_k_cu_a17703c6_222954cuda3std3__48in_placeE:
	.zero		1
	.type		_ZN40_INTERNAL_ee2c1d5e_4_k_cu_a17703c6_222954cuda3std6ranges3__45__cpo9iter_moveE,@object
	.size		_ZN40_INTERNAL_ee2c1d5e_4_k_cu_a17703c6_222954cuda3std6ranges3__45__cpo9iter_moveE,(_ZN40_INTERNAL_ee2c1d5e_4_k_cu_a17703c6_222954cuda3std3__45__cpo5beginE - _ZN40_INTERNAL_ee2c1d5e_4_k_cu_a17703c6_222954cuda3std6ranges3__45__cpo9iter_moveE)
_ZN40_INTERNAL_ee2c1d5e_4_k_cu_a17703c6_222954cuda3std6ranges3__45__cpo9iter_moveE:
	.zero		1
	.type		_ZN40_INTERNAL_ee2c1d5e_4_k_cu_a17703c6_222954cuda3std3__45__cpo5beginE,@object
	.size		_ZN40_INTERNAL_ee2c1d5e_4_k_cu_a17703c6_222954cuda3std3__45__cpo5beginE,(_ZN40_INTERNAL_ee2c1d5e_4_k_cu_a17703c6_222954cuda3std3__442_GLOBAL__N__ee2c1d5e_4_k_cu_a17703c6_222956ignoreE - _ZN40_INTERNAL_ee2c1d5e_4_k_cu_a17703c6_222954cuda3std3__45__cpo5beginE)
_ZN40_INTERNAL_ee2c1d5e_4_k_cu_a17703c6_222954cuda3std3__45__cpo5beginE:
	.zero		1
	.type		_ZN40_INTERNAL_ee2c1d5e_4_k_cu_a17703c6_222954cuda3std3__442_GLOBAL__N__ee2c1d5e_4_k_cu_a17703c6_222956ignoreE,@object
	.size		_ZN40_INTERNAL_ee2c1d5e_4_k_cu_a17703c6_222954cuda3std3__442_GLOBAL__N__ee2c1d5e_4_k_cu_a17703c6_222956ignoreE,(_ZN40_INTERNAL_ee2c1d5e_4_k_cu_a17703c6_222954cute7productE - _ZN40_INTERNAL_ee2c1d5e_4_k_cu_a17703c6_222954cuda3std3__442_GLOBAL__N__ee2c1d5e_4_k_cu_a17703c6_222956ignoreE)
_ZN40_INTERNAL_ee2c1d5e_4_k_cu_a17703c6_222954cuda3std3__442_GLOBAL__N__ee2c1d5e_4_k_cu_a17703c6_222956ignoreE:
	.zero		1
	.type		_ZN40_INTERNAL_ee2c1d5e_4_k_cu_a17703c6_222954cute7productE,@object
	.size		_ZN40_INTERNAL_ee2c1d5e_4_k_cu_a17703c6_222954cute7productE,(_ZN40_INTERNAL_ee2c1d5e_4_k_cu_a17703c6_222954cuda3std3__45__cpo3endE - _ZN40_INTERNAL_ee2c1d5e_4_k_cu_a17703c6_222954cute7productE)
_ZN40_INTERNAL_ee2c1d5e_4_k_cu_a17703c6_222954cute7productE:
	.zero		1
	.type		_ZN40_INTERNAL_ee2c1d5e_4_k_cu_a17703c6_222954cuda3std3__45__cpo3endE,@object
	.size		_ZN40_INTERNAL_ee2c1d5e_4_k_cu_a17703c6_222954cuda3std3__45__cpo3endE,(_ZN40_INTERNAL_ee2c1d5e_4_k_cu_a17703c6_222954cuda3std3__419piecewise_constructE - _ZN40_INTERNAL_ee2c1d5e_4_k_cu_a17703c6_222954cuda3std3__45__cpo3endE)
_ZN40_INTERNAL_ee2c1d5e_4_k_cu_a17703c6_222954cuda3std3__45__cpo3endE:
	.zero		1
	.type		_ZN40_INTERNAL_ee2c1d5e_4_k_cu_a17703c6_222954cuda3std3__419piecewise_constructE,@object
	.size		_ZN40_INTERNAL_ee2c1d5e_4_k_cu_a17703c6_222954cuda3std3__419piecewise_constructE,(_ZN40_INTERNAL_ee2c1d5e_4_k_cu_a17703c6_222954cuda3std3__45__cpo4cendE - _ZN40_INTERNAL_ee2c1d5e_4_k_cu_a17703c6_222954cuda3std3__419piecewise_constructE)
_ZN40_INTERNAL_ee2c1d5e_4_k_cu_a17703c6_222954cuda3std3__419piecewise_constructE:
	.zero		1
	.type		_ZN40_INTERNAL_ee2c1d5e_4_k_cu_a17703c6_222954cuda3std3__45__cpo4cendE,@object
	.size		_ZN40_INTERNAL_ee2c1d5e_4_k_cu_a17703c6_222954cuda3std3__45__cpo4cendE,(_ZN40_INTERNAL_ee2c1d5e_4_k_cu_a17703c6_222954cuda3std6ranges3__45__cpo4swapE - _ZN40_INTERNAL_ee2c1d5e_4_k_cu_a17703c6_222954cuda3std3__45__cpo4cendE)
_ZN40_INTERNAL_ee2c1d5e_4_k_cu_a17703c6_222954cuda3std3__45__cpo4cendE:
	.zero		1
	.type		_ZN40_INTERNAL_ee2c1d5e_4_k_cu_a17703c6_222954cuda3std6ranges3__45__cpo4swapE,@object
	.size		_ZN40_INTERNAL_ee2c1d5e_4_k_cu_a17703c6_222954cuda3std6ranges3__45__cpo4swapE,(.L_10 - _ZN40_INTERNAL_ee2c1d5e_4_k_cu_a17703c6_222954cuda3std6ranges3__45__cpo4swapE)
_ZN40_INTERNAL_ee2c1d5e_4_k_cu_a17703c6_222954cuda3std6ranges3__45__cpo4swapE:
	.zero		1
.L_10:


//--------------------- .nv.constant0._ZN7cutlass13device_kernelINS_4gemm6kernel13GemmUniversalIN4cute5tupleIJiiiiEEENS1_10collective13CollectiveMmaINS1_35MainloopSm100TmaUmmaWarpSpecializedILi8ELi2ELi4ENS5_IJNS4_1CILi4EEENSA_ILi1EEESC_EEEEENS5_IJNSA_ILi64EEENSA_ILi128EEENSA_ILi32EEEEEENS_10tfloat32_tENS5_IJlSC_lEEESJ_SK_NS4_8TiledMMAINS4_8MMA_AtomIJNS4_17SM100_MMA_TF32_SSISJ_SJ_fLi64ELi128ELNS4_4UMMA5MajorE0ELSP_0ELNSO_7ScaleInE0ELSQ_0EEEEEENS4_6LayoutINS5_IJSC_SC_SC_EEENS5_IJNSA_ILi0EEESV_SV_EEEEENS5_IJNS4_10UnderscoreESY_SY_EEEEENS4_13SM90_TMA_LOADENS4_14ComposedLayoutINS4_7SwizzleILi3ELi4ELi3EEENS4_18smem_ptr_flag_bitsILi32EEENST_INS5_IJNSA_ILi8EEESH_EEENS5_IJSH_SC_EEEEEEEvNS4_8identityENS4_23SM90_TMA_LOAD_MULTICASTES1B_vS1C_EENS_8epilogue10collective18CollectiveEpilogueINS1F_23Sm100TmaWarpSpecializedILi4ELi2ELi16ELb1ELb0EEEJSI_NS5_IJNST_ISF_SC_EENST_ISH_SC_EEEEESJ_SK_SJ_SK_NS1F_6fusion15FusionCallbacksIS1J_NS1N_17LinearCombinationISJ_fSJ_fLNS_15FloatRoundStyleE2EEESI_S1M_JEEENS4_5SM1004TMEM4LOAD26SM100_TMEM_LOAD_16dp128b8xES11_S1B_NS4_17SM75_U32x4_LDSM_NENS4_14SM90_TMA_STOREES1B_NS4_17SM90_U32x4_STSM_NENS4_39AutoVectorizingCopyWithAssumedAlignmentILi128EEEEEEvvEEEEvNT_6ParamsE --------------------------
	.section	.nv.constant0._ZN7cutlass13device_kernelINS_4gemm6kernel13GemmUniversalIN4cute5tupleIJiiiiEEENS1_10collective13CollectiveMmaINS1_35MainloopSm100TmaUmmaWarpSpecializedILi8ELi2ELi4ENS5_IJNS4_1CILi4EEENSA_ILi1EEESC_EEEEENS5_IJNSA_ILi64EEENSA_ILi128EEENSA_ILi32EEEEEENS_10tfloat32_tENS5_IJlSC_lEEESJ_SK_NS4_8TiledMMAINS4_8MMA_AtomIJNS4_17SM100_MMA_TF32_SSISJ_SJ_fLi64ELi128ELNS4_4UMMA5MajorE0ELSP_0ELNSO_7ScaleInE0ELSQ_0EEEEEENS4_6LayoutINS5_IJSC_SC_SC_EEENS5_IJNSA_ILi0EEESV_SV_EEEEENS5_IJNS4_10UnderscoreESY_SY_EEEEENS4_13SM90_TMA_LOADENS4_14ComposedLayoutINS4_7SwizzleILi3ELi4ELi3EEENS4_18smem_ptr_flag_bitsILi32EEENST_INS5_IJNSA_ILi8EEESH_EEENS5_IJSH_SC_EEEEEEEvNS4_8identityENS4_23SM90_TMA_LOAD_MULTICASTES1B_vS1C_EENS_8epilogue10collective18CollectiveEpilogueINS1F_23Sm100TmaWarpSpecializedILi4ELi2ELi16ELb1ELb0EEEJSI_NS5_IJNST_ISF_SC_EENST_ISH_SC_EEEEESJ_SK_SJ_SK_NS1F_6fusion15FusionCallbacksIS1J_NS1N_17LinearCombinationISJ_fSJ_fLNS_15FloatRoundStyleE2EEESI_S1M_JEEENS4_5SM1004TMEM4LOAD26SM100_TMEM_LOAD_16dp128b8xES11_S1B_NS4_17SM75_U32x4_LDSM_NENS4_14SM90_TMA_STOREES1B_NS4_17SM90_U32x4_STSM_NENS4_39AutoVectorizingCopyWithAssumedAlignmentILi128EEEEEEvvEEEEvNT_6ParamsE,"a",@progbits
	.sectionflags	@""
	.align	4
.nv.constant0._ZN7cutlass13device_kernelINS_4gemm6kernel13GemmUniversalIN4cute5tupleIJiiiiEEENS1_10collective13CollectiveMmaINS1_35MainloopSm100TmaUmmaWarpSpecializedILi8ELi2ELi4ENS5_IJNS4_1CILi4EEENSA_ILi1EEESC_EEEEENS5_IJNSA_ILi64EEENSA_ILi128EEENSA_ILi32EEEEEENS_10tfloat32_tENS5_IJlSC_lEEESJ_SK_NS4_8TiledMMAINS4_8MMA_AtomIJNS4_17SM100_MMA_TF32_SSISJ_SJ_fLi64ELi128ELNS4_4UMMA5MajorE0ELSP_0ELNSO_7ScaleInE0ELSQ_0EEEEEENS4_6LayoutINS5_IJSC_SC_SC_EEENS5_IJNSA_ILi0EEESV_SV_EEEEENS5_IJNS4_10UnderscoreESY_SY_EEEEENS4_13SM90_TMA_LOADENS4_14ComposedLayoutINS4_7SwizzleILi3ELi4ELi3EEENS4_18smem_ptr_flag_bitsILi32EEENST_INS5_IJNSA_ILi8EEESH_EEENS5_IJSH_SC_EEEEEEEvNS4_8identityENS4_23SM90_TMA_LOAD_MULTICASTES1B_vS1C_EENS_8epilogue10collective18CollectiveEpilogueINS1F_23Sm100TmaWarpSpecializedILi4ELi2ELi16ELb1ELb0EEEJSI_NS5_IJNST_ISF_SC_EENST_ISH_SC_EEEEESJ_SK_SJ_SK_NS1F_6fusion15FusionCallbacksIS1J_NS1N_17LinearCombinationISJ_fSJ_fLNS_15FloatRoundStyleE2EEESI_S1M_JEEENS4_5SM1004TMEM4LOAD26SM100_TMEM_LOAD_16dp128b8xES11_S1B_NS4_17SM75_U32x4_LDSM_NENS4_14SM90_TMA_STOREES1B_NS4_17SM90_U32x4_STSM_NENS4_39AutoVectorizingCopyWithAssumedAlignmentILi128EEEEEEvvEEEEvNT_6ParamsE:
	.zero		2944


//--------------------- SYMBOLS --------------------------

	.type		.nv.reservedSmem.offset0,@object
	.size		.nv.reservedSmem.offset0,0x4
	.type		.nv.reservedSmem.cap,@object
	.size		.nv.reservedSmem.cap,0x4
	.type		__assertfail,@function
